	.target	sm_90a

	.elftype	@"ET_EXEC"


//--------------------- .note.nv.tkinfo           --------------------------
	.section	.note.nv.tkinfo,"",@"SHT_NOTE"
	.sectionflags	@"SHF_NOTE_NV_TKINFO"
	.tkinfo
        /*0018*/ 	.word	0x00000002
        /*0030*/ 	.string	""
        /*0030*/ 	.string	"ptxas"
        /*0030*/ 	.string	"Cuda compilation tools, release 13.0, V13.0.88"
        /*0030*/ 	.string	"Build cuda_13.0.r13.0/compiler.36424714_0"
        /*0030*/ 	.string	"-arch sm_90a -m 64 "



//--------------------- .note.nv.cuinfo           --------------------------
	.section	.note.nv.cuinfo,"",@"SHT_NOTE"
	.sectionflags	@"SHF_NOTE_NV_CUINFO"
        /*0018*/ 	.short	0x0002
        /*001a*/ 	.short	0x005a
        /*001c*/ 	.short	0x0082
	.zero		2


//--------------------- .nv.info                  --------------------------
	.section	.nv.info,"",@"SHT_CUDA_INFO"
	.align	4


	//----- nvinfo : EIATTR_REGCOUNT
	.align		4
        /*0000*/ 	.byte	0x04, 0x2f
        /*0002*/ 	.short	(.L_15 - .L_14)
	.align		4
.L_14:
        /*0004*/ 	.word	index@(_ZN7cutlass13device_kernelINS_4gemm6kernel13GemmUniversalIN4cute5tupleIJiiiiEEENS1_10collective13CollectiveMmaINS1_34MainloopSm90TmaGmmaWarpSpecializedILi4ENS5_IJNS4_1CILi1EEESB_SB_EEENS1_32KernelTmaWarpSpecializedPingpongEEENS5_IJNSA_ILi64EEENSA_ILi256EEENSA_ILi32EEEEEEfNS5_IJlSB_lEEEfSJ_NS4_8TiledMMAINS4_8MMA_AtomIJNS4_4SM904GMMA30MMA_64x256x8_F32TF32TF32_SS_TNILNSN_7ScaleInE1ELSP_1EEEEEENS4_6LayoutISC_NS5_IJNSA_ILi0EEEST_ST_EEEEENS5_IJNS4_10UnderscoreESW_SW_EEEEENS4_13SM90_TMA_LOADENS4_14ComposedLayoutINS4_7SwizzleILi3ELi4ELi3EEENS4_18smem_ptr_flag_bitsILi32EEENSS_INS5_IJNSA_ILi8EEESH_EEENS5_IJSH_SB_EEEEEEEvNS4_8identityESZ_S19_vS1A_EENS_8epilogue10collective6detail29Sm90TmaWarpSpecializedAdapterINS1D_15DefaultEpilogueIfSJ_SJ_NS1C_6thread17LinearCombinationIfLi1EffLNS1H_9ScaleType4KindE0ELNS_15FloatRoundStyleE2EfEENS1_15EpilogueDefaultEEEEEvvEEEEvNT_6ParamsE)
        /*0008*/ 	.word	0x000000a8


	//----- nvinfo : EIATTR_FRAME_SIZE
	.align		4
.L_15:
        /*000c*/ 	.byte	0x04, 0x11
        /*000e*/ 	.short	(.L_17 - .L_16)
	.align		4
.L_16:
        /*0010*/ 	.word	index@(_ZN7cutlass13device_kernelINS_4gemm6kernel13GemmUniversalIN4cute5tupleIJiiiiEEENS1_10collective13CollectiveMmaINS1_34MainloopSm90TmaGmmaWarpSpecializedILi4ENS5_IJNS4_1CILi1EEESB_SB_EEENS1_32KernelTmaWarpSpecializedPingpongEEENS5_IJNSA_ILi64EEENSA_ILi256EEENSA_ILi32EEEEEEfNS5_IJlSB_lEEEfSJ_NS4_8TiledMMAINS4_8MMA_AtomIJNS4_4SM904GMMA30MMA_64x256x8_F32TF32TF32_SS_TNILNSN_7ScaleInE1ELSP_1EEEEEENS4_6LayoutISC_NS5_IJNSA_ILi0EEEST_ST_EEEEENS5_IJNS4_10UnderscoreESW_SW_EEEEENS4_13SM90_TMA_LOADENS4_14ComposedLayoutINS4_7SwizzleILi3ELi4ELi3EEENS4_18smem_ptr_flag_bitsILi32EEENSS_INS5_IJNSA_ILi8EEESH_EEENS5_IJSH_SB_EEEEEEEvNS4_8identityESZ_S19_vS1A_EENS_8epilogue10collective6detail29Sm90TmaWarpSpecializedAdapterINS1D_15DefaultEpilogueIfSJ_SJ_NS1C_6thread17LinearCombinationIfLi1EffLNS1H_9ScaleType4KindE0ELNS_15FloatRoundStyleE2EfEENS1_15EpilogueDefaultEEEEEvvEEEEvNT_6ParamsE)
        /*0014*/ 	.word	0x00000000


	//----- nvinfo : EIATTR_MIN_STACK_SIZE
	.align		4
.L_17:
        /*0018*/ 	.byte	0x04, 0x12
        /*001a*/ 	.short	(.L_19 - .L_18)
	.align		4
.L_18:
        /*001c*/ 	.word	index@(_ZN7cutlass13device_kernelINS_4gemm6kernel13GemmUniversalIN4cute5tupleIJiiiiEEENS1_10collective13CollectiveMmaINS1_34MainloopSm90TmaGmmaWarpSpecializedILi4ENS5_IJNS4_1CILi1EEESB_SB_EEENS1_32KernelTmaWarpSpecializedPingpongEEENS5_IJNSA_ILi64EEENSA_ILi256EEENSA_ILi32EEEEEEfNS5_IJlSB_lEEEfSJ_NS4_8TiledMMAINS4_8MMA_AtomIJNS4_4SM904GMMA30MMA_64x256x8_F32TF32TF32_SS_TNILNSN_7ScaleInE1ELSP_1EEEEEENS4_6LayoutISC_NS5_IJNSA_ILi0EEEST_ST_EEEEENS5_IJNS4_10UnderscoreESW_SW_EEEEENS4_13SM90_TMA_LOADENS4_14ComposedLayoutINS4_7SwizzleILi3ELi4ELi3EEENS4_18smem_ptr_flag_bitsILi32EEENSS_INS5_IJNSA_ILi8EEESH_EEENS5_IJSH_SB_EEEEEEEvNS4_8identityESZ_S19_vS1A_EENS_8epilogue10collective6detail29Sm90TmaWarpSpecializedAdapterINS1D_15DefaultEpilogueIfSJ_SJ_NS1C_6thread17LinearCombinationIfLi1EffLNS1H_9ScaleType4KindE0ELNS_15FloatRoundStyleE2EfEENS1_15EpilogueDefaultEEEEEvvEEEEvNT_6ParamsE)
        /*0020*/ 	.word	0x00000000
.L_19:


//--------------------- .nv.compat                --------------------------
	.section	.nv.compat,"",@"SHT_CUDA_COMPAT_INFO"
	.align	4
        /*0000*/ 	.byte	0x02, 0x09, 0x01, 0x00, 0x02, 0x02, 0x04, 0x00, 0x02, 0x05, 0x05, 0x00, 0x03, 0x07, 0x01, 0x01
        /*0010*/ 	.byte	0x02, 0x03, 0x01, 0x00, 0x02, 0x06, 0x01, 0x00, 0x04, 0x0b, 0x08, 0x00, 0x00, 0x00, 0x00, 0x00
        /*0020*/ 	.byte	0x00, 0x00, 0x00, 0x00


//--------------------- .nv.info._ZN7cutlass13device_kernelINS_4gemm6kernel13GemmUniversalIN4cute5tupleIJiiiiEEENS1_10collective13CollectiveMmaINS1_34MainloopSm90TmaGmmaWarpSpecializedILi4ENS5_IJNS4_1CILi1EEESB_SB_EEENS1_32KernelTmaWarpSpecializedPingpongEEENS5_IJNSA_ILi64EEENSA_ILi256EEENSA_ILi32EEEEEEfNS5_IJlSB_lEEEfSJ_NS4_8TiledMMAINS4_8MMA_AtomIJNS4_4SM904GMMA30MMA_64x256x8_F32TF32TF32_SS_TNILNSN_7ScaleInE1ELSP_1EEEEEENS4_6LayoutISC_NS5_IJNSA_ILi0EEEST_ST_EEEEENS5_IJNS4_10UnderscoreESW_SW_EEEEENS4_13SM90_TMA_LOADENS4_14ComposedLayoutINS4_7SwizzleILi3ELi4ELi3EEENS4_18smem_ptr_flag_bitsILi32EEENSS_INS5_IJNSA_ILi8EEESH_EEENS5_IJSH_SB_EEEEEEEvNS4_8identityESZ_S19_vS1A_EENS_8epilogue10collective6detail29Sm90TmaWarpSpecializedAdapterINS1D_15DefaultEpilogueIfSJ_SJ_NS1C_6thread17LinearCombinationIfLi1EffLNS1H_9ScaleType4KindE0ELNS_15FloatRoundStyleE2EfEENS1_15EpilogueDefaultEEEEEvvEEEEvNT_6ParamsE --------------------------
	.section	.nv.info._ZN7cutlass13device_kernelINS_4gemm6kernel13GemmUniversalIN4cute5tupleIJiiiiEEENS1_10collective13CollectiveMmaINS1_34MainloopSm90TmaGmmaWarpSpecializedILi4ENS5_IJNS4_1CILi1EEESB_SB_EEENS1_32KernelTmaWarpSpecializedPingpongEEENS5_IJNSA_ILi64EEENSA_ILi256EEENSA_ILi32EEEEEEfNS5_IJlSB_lEEEfSJ_NS4_8TiledMMAINS4_8MMA_AtomIJNS4_4SM904GMMA30MMA_64x256x8_F32TF32TF32_SS_TNILNSN_7ScaleInE1ELSP_1EEEEEENS4_6LayoutISC_NS5_IJNSA_ILi0EEEST_ST_EEEEENS5_IJNS4_10UnderscoreESW_SW_EEEEENS4_13SM90_TMA_LOADENS4_14ComposedLayoutINS4_7SwizzleILi3ELi4ELi3EEENS4_18smem_ptr_flag_bitsILi32EEENSS_INS5_IJNSA_ILi8EEESH_EEENS5_IJSH_SB_EEEEEEEvNS4_8identityESZ_S19_vS1A_EENS_8epilogue10collective6detail29Sm90TmaWarpSpecializedAdapterINS1D_15DefaultEpilogueIfSJ_SJ_NS1C_6thread17LinearCombinationIfLi1EffLNS1H_9ScaleType4KindE0ELNS_15FloatRoundStyleE2EfEENS1_15EpilogueDefaultEEEEEvvEEEEvNT_6ParamsE,"",@"SHT_CUDA_INFO"
	.sectionflags	@""
	.align	4


	//----- nvinfo : EIATTR_CUDA_API_VERSION
	.align		4
        /*0000*/ 	.byte	0x04, 0x37
        /*0002*/ 	.short	(.L_21 - .L_20)
.L_20:
        /*0004*/ 	.word	0x00000082


	//----- nvinfo : EIATTR_KPARAM_INFO
	.align		4
.L_21:
        /*0008*/ 	.byte	0x04, 0x17
        /*000a*/ 	.short	(.L_23 - .L_22)
.L_22:
        /*000c*/ 	.word	0x00000000
        /*0010*/ 	.short	0x0000
        /*0012*/ 	.short	0x0070
        /*0014*/ 	.byte	0x00, 0xf0, 0x01, 0x10


	//----- nvinfo : EIATTR_SPARSE_MMA_MASK
	.align		4
.L_23:
        /*0018*/ 	.byte	0x03, 0x50
        /*001a*/ 	.short	0x0000


	//----- nvinfo : EIATTR_MAXREG_COUNT
	.align		4
        /*001c*/ 	.byte	0x03, 0x1b
        /*001e*/ 	.short	0x00a8


	//----- nvinfo : EIATTR_NUM_BARRIERS
	.align		4
        /*0020*/ 	.byte	0x02, 0x4c
        /*0022*/ 	.byte	0x01
	.zero		1


	//----- nvinfo : EIATTR_EXTERNS
	.align		4
        /*0024*/ 	.byte	0x04, 0x0f
        /*0026*/ 	.short	(.L_25 - .L_24)


	//   ....[0]....
	.align		4
.L_24:
        /*0028*/ 	.word	index@(__assertfail)


	//----- nvinfo : EIATTR_MERCURY_ISA_VERSION
	.align		4
.L_25:
        /*002c*/ 	.byte	0x03, 0x5f
        /*002e*/ 	.short	0x0101


	//----- nvinfo : EIATTR_INT_WARP_WIDE_INSTR_OFFSETS
	.align		4
        /*0030*/ 	.byte	0x04, 0x31
        /*0032*/ 	.short	(.L_27 - .L_26)


	//   ....[0]....
.L_26:
        /*0034*/ 	.word	0x00000470


	//   ....[1]....
        /*0038*/ 	.word	0x00000490


	//   ....[2]....
        /*003c*/ 	.word	0x00000510


	//   ....[3]....
        /*0040*/ 	.word	0x00000520


	//   ....[4]....
        /*0044*/ 	.word	0x00000530


	//   ....[5]....
        /*0048*/ 	.word	0x00000550


	//   ....[6]....
        /*004c*/ 	.word	0x000005b0


	//   ....[7]....
        /*0050*/ 	.word	0x000005d0


	//----- nvinfo : EIATTR_COOP_GROUP_MASK_REGIDS
	.align		4
.L_27:
        /*0054*/ 	.byte	0x04, 0x29
        /*0056*/ 	.short	(.L_29 - .L_28)


	//   ....[0]....
.L_28:
        /*0058*/ 	.word	0xffffffff


	//   ....[1]....
        /*005c*/ 	.word	0xffffffff


	//   ....[2]....
        /*0060*/ 	.word	0xffffffff


	//   ....[3]....
        /*0064*/ 	.word	0xffffffff


	//   ....[4]....
        /*0068*/ 	.word	0xffffffff


	//   ....[5]....
        /*006c*/ 	.word	0xffffffff


	//----- nvinfo : EIATTR_COOP_GROUP_INSTR_OFFSETS
	.align		4
.L_29:
        /*0070*/ 	.byte	0x04, 0x28
        /*0072*/ 	.short	(.L_31 - .L_30)


	//   ....[0]....
.L_30:
        /*0074*/ 	.word	0x00000050


	//   ....[1]....
        /*0078*/ 	.word	0x00000080


	//   ....[2]....
        /*007c*/ 	.word	0x00000180


	//   ....[3]....
        /*0080*/ 	.word	0x00000390


	//   ....[4]....
        /*0084*/ 	.word	0x000003d0


	//   ....[5]....
        /*0088*/ 	.word	0x00000410


	//----- nvinfo : EIATTR_REG_RECONFIG
	.align		4
.L_31:
        /*008c*/ 	.byte	0x01, 0x54
	.zero		2


	//----- nvinfo : EIATTR_SYSCALL_OFFSETS
	.align		4
        /*0090*/ 	.byte	0x04, 0x46
        /*0092*/ 	.short	(.L_33 - .L_32)


	//   ....[0]....
.L_32:
        /*0094*/ 	.word	0x000016a0


	//----- nvinfo : EIATTR_MBARRIER_INSTR_OFFSETS
	.align		4
.L_33:
        /*0098*/ 	.byte	0x04, 0x39
        /*009a*/ 	.short	(.L_35 - .L_34)


	//   ....[0]....
.L_34:
        /*009c*/ 	.word	0x00000300
        /*00a0*/ 	.word	0x000000ff
        /*00a4*/ 	.word	0x00000000
        /*00a8*/ 	.short	0x0100
        /*00aa*/ 	.byte	0x09
	.zero		1


	//   ....[1]....
        /*00ac*/ 	.word	0x00000310
        /*00b0*/ 	.word	0x000000ff
        /*00b4*/ 	.word	0x00000020
        /*00b8*/ 	.short	0x0100
        /*00ba*/ 	.byte	0x09
	.zero		1


	//   ....[2]....
        /*00bc*/ 	.word	0x00000320
        /*00c0*/ 	.word	0x000000ff
        /*00c4*/ 	.word	0x00000008
        /*00c8*/ 	.short	0x0100
        /*00ca*/ 	.byte	0x09
	.zero		1


	//   ....[3]....
        /*00cc*/ 	.word	0x00000330
        /*00d0*/ 	.word	0x000000ff
        /*00d4*/ 	.word	0x00000028
        /*00d8*/ 	.short	0x0100
        /*00da*/ 	.byte	0x09
	.zero		1


	//   ....[4]....
        /*00dc*/ 	.word	0x00000340
        /*00e0*/ 	.word	0x000000ff
        /*00e4*/ 	.word	0x00000010
        /*00e8*/ 	.short	0x0100
        /*00ea*/ 	.byte	0x09
	.zero		1


	//   ....[5]....
        /*00ec*/ 	.word	0x00000350
        /*00f0*/ 	.word	0x000000ff
        /*00f4*/ 	.word	0x00000030
        /*00f8*/ 	.short	0x0100
        /*00fa*/ 	.byte	0x09
	.zero		1


	//   ....[6]....
        /*00fc*/ 	.word	0x00000360
        /*0100*/ 	.word	0x000000ff
        /*0104*/ 	.word	0x00000018
        /*0108*/ 	.short	0x0100
        /*010a*/ 	.byte	0x09
	.zero		1


	//   ....[7]....
        /*010c*/ 	.word	0x00000370
        /*0110*/ 	.word	0x000000ff
        /*0114*/ 	.word	0x00000038
        /*0118*/ 	.short	0x0100
        /*011a*/ 	.byte	0x09
	.zero		1


	//   ....[8]....
        /*011c*/ 	.word	0x000005f0
        /*0120*/ 	.word	0x000000ff
        /*0124*/ 	.word	0x00000070
        /*0128*/ 	.short	0x0100
        /*012a*/ 	.byte	0x09
	.zero		1


	//   ....[9]....
        /*012c*/ 	.word	0x00000600
        /*0130*/ 	.word	0x000000ff
        /*0134*/ 	.word	0x00000078
        /*0138*/ 	.short	0x0100
        /*013a*/ 	.byte	0x09
	.zero		1


	//   ....[10]....
        /*013c*/ 	.word	0x00000640
        /*0140*/ 	.word	0x000000ff
        /*0144*/ 	.word	0x00000050
        /*0148*/ 	.short	0x0100
        /*014a*/ 	.byte	0x0a
	.zero		1


	//   ....[11]....
        /*014c*/ 	.word	0x00000660
        /*0150*/ 	.word	0x000000ff
        /*0154*/ 	.word	0x00000058
        /*0158*/ 	.short	0x0100
        /*015a*/ 	.byte	0x0a
	.zero		1


	//   ....[12]....
        /*015c*/ 	.word	0x00000670
        /*0160*/ 	.word	0x000000ff
        /*0164*/ 	.word	0x00000060
        /*0168*/ 	.short	0x0100
        /*016a*/ 	.byte	0x0a
	.zero		1


	//   ....[13]....
        /*016c*/ 	.word	0x00000680
        /*0170*/ 	.word	0x000000ff
        /*0174*/ 	.word	0x00000068
        /*0178*/ 	.short	0x0100
        /*017a*/ 	.byte	0x0a
	.zero		1


	//   ....[14]....
        /*017c*/ 	.word	0x00001580
        /*0180*/ 	.word	0x0000009b
        /*0184*/ 	.word	0x00000000
        /*0188*/ 	.short	0x010a
        /*018a*/ 	.byte	0x2e
	.zero		1


	//   ....[15]....
        /*018c*/ 	.word	0x00001730
        /*0190*/ 	.word	0x00000003
        /*0194*/ 	.word	0x00000000
        /*0198*/ 	.short	0x010a
        /*019a*/ 	.byte	0x3f
	.zero		1


	//   ....[16]....
        /*019c*/ 	.word	0x00001790
        /*01a0*/ 	.word	0x00000003
        /*01a4*/ 	.word	0x00000000
        /*01a8*/ 	.short	0x010a
        /*01aa*/ 	.byte	0x3f
	.zero		1


	//   ....[17]....
        /*01ac*/ 	.word	0x00001b20
        /*01b0*/ 	.word	0x000000ff
        /*01b4*/ 	.word	0x00000000
        /*01b8*/ 	.short	0x010a
        /*01ba*/ 	.byte	0x04
	.zero		1


	//   ....[18]....
        /*01bc*/ 	.word	0x00001b60
        /*01c0*/ 	.word	0x000000ff
        /*01c4*/ 	.word	0x00000000
        /*01c8*/ 	.short	0x010a
        /*01ca*/ 	.byte	0x04
	.zero		1


	//   ....[19]....
        /*01cc*/ 	.word	0x00001e00
        /*01d0*/ 	.word	0x000000ff
        /*01d4*/ 	.word	0x00000000
        /*01d8*/ 	.short	0x0101
        /*01da*/ 	.byte	0x04
	.zero		1


	//   ....[20]....
        /*01dc*/ 	.word	0x00001ef0
        /*01e0*/ 	.word	0x0000009c
        /*01e4*/ 	.word	0x00000000
        /*01e8*/ 	.short	0x0101
        /*01ea*/ 	.byte	0x2f
	.zero		1


	//   ....[21]....
        /*01ec*/ 	.word	0x00001fb0
        /*01f0*/ 	.word	0x000000ff
        /*01f4*/ 	.word	0x00000000
        /*01f8*/ 	.short	0x0101
        /*01fa*/ 	.byte	0x04
	.zero		1


	//   ....[22]....
        /*01fc*/ 	.word	0x00002060
        /*0200*/ 	.word	0x0000009b
        /*0204*/ 	.word	0x00000010
        /*0208*/ 	.short	0x010a
        /*020a*/ 	.byte	0x2e
	.zero		1


	//   ....[23]....
        /*020c*/ 	.word	0x00008630
        /*0210*/ 	.word	0x0000009e
        /*0214*/ 	.word	0x00000000
        /*0218*/ 	.short	0x0101
        /*021a*/ 	.byte	0x2f
	.zero		1


	//   ....[24]....
        /*021c*/ 	.word	0x00009010
        /*0220*/ 	.word	0x00000007
        /*0224*/ 	.word	0x00000020
        /*0228*/ 	.short	0x010a
        /*022a*/ 	.byte	0x3f
	.zero		1


	//   ....[25]....
        /*022c*/ 	.word	0x000093b0
        /*0230*/ 	.word	0x00000003
        /*0234*/ 	.word	0x00000078
        /*0238*/ 	.short	0x0101
        /*023a*/ 	.byte	0x3f
	.zero		1


	//   ....[26]....
        /*023c*/ 	.word	0x00009b20
        /*0240*/ 	.word	0x00000007
        /*0244*/ 	.word	0x00000000
        /*0248*/ 	.short	0x010a
        /*024a*/ 	.byte	0x3f
	.zero		1


	//   ....[27]....
        /*024c*/ 	.word	0x00009ba0
        /*0250*/ 	.word	0x00000009
        /*0254*/ 	.word	0x00000000
        /*0258*/ 	.short	0x010a
        /*025a*/ 	.byte	0x3f
	.zero		1


	//   ....[28]....
        /*025c*/ 	.word	0x00009c30
        /*0260*/ 	.word	0x00000006
        /*0264*/ 	.word	0x00000000
        /*0268*/ 	.short	0x010a
        /*026a*/ 	.byte	0x3f
	.zero		1


	//   ....[29]....
        /*026c*/ 	.word	0x00009cc0
        /*0270*/ 	.word	0x00000003
        /*0274*/ 	.word	0x00000000
        /*0278*/ 	.short	0x010a
        /*027a*/ 	.byte	0x3f
	.zero		1


	//   ....[30]....
        /*027c*/ 	.word	0x00009d20
        /*0280*/ 	.word	0x0000009d
        /*0284*/ 	.word	0x00000000
        /*0288*/ 	.short	0x010a
        /*028a*/ 	.byte	0x3f
	.zero		1


	//   ....[31]....
        /*028c*/ 	.word	0x00009d70
        /*0290*/ 	.word	0x00000003
        /*0294*/ 	.word	0x00000000
        /*0298*/ 	.short	0x010a
        /*029a*/ 	.byte	0x3f
	.zero		1


	//   ....[32]....
        /*029c*/ 	.word	0x00009dd0
        /*02a0*/ 	.word	0x00000004
        /*02a4*/ 	.word	0x00000000
        /*02a8*/ 	.short	0x010a
        /*02aa*/ 	.byte	0x3f
	.zero		1


	//   ....[33]....
        /*02ac*/ 	.word	0x00009e20
        /*02b0*/ 	.word	0x0000009d
        /*02b4*/ 	.word	0x00000010
        /*02b8*/ 	.short	0x010a
        /*02ba*/ 	.byte	0x3f
	.zero		1


	//   ....[34]....
        /*02bc*/ 	.word	0x00009ef0
        /*02c0*/ 	.word	0x00000007
        /*02c4*/ 	.word	0x00000020
        /*02c8*/ 	.short	0x010a
        /*02ca*/ 	.byte	0x3f
	.zero		1


	//   ....[35]....
        /*02cc*/ 	.word	0x00009fc0
        /*02d0*/ 	.word	0x00000007
        /*02d4*/ 	.word	0x00000000
        /*02d8*/ 	.short	0x010a
        /*02da*/ 	.byte	0x3f
	.zero		1


	//   ....[36]....
        /*02dc*/ 	.word	0x0000a010
        /*02e0*/ 	.word	0x00000009
        /*02e4*/ 	.word	0x00000000
        /*02e8*/ 	.short	0x010a
        /*02ea*/ 	.byte	0x3f
	.zero		1


	//   ....[37]....
        /*02ec*/ 	.word	0x0000a060
        /*02f0*/ 	.word	0x00000006
        /*02f4*/ 	.word	0x00000000
        /*02f8*/ 	.short	0x010a
        /*02fa*/ 	.byte	0x3f
	.zero		1


	//----- nvinfo : EIATTR_NUM_MBARRIERS
	.align		4
.L_35:
        /*02fc*/ 	.byte	0x03, 0x38
        /*02fe*/ 	.short	0x000e


	//----- nvinfo : EIATTR_EXIT_INSTR_OFFSETS
	.align		4
        /*0300*/ 	.byte	0x04, 0x1c
        /*0302*/ 	.short	(.L_37 - .L_36)


	//   ....[0]....
.L_36:
        /*0304*/ 	.word	0x00001240


	//   ....[1]....
        /*0308*/ 	.word	0x000012a0


	//   ....[2]....
        /*030c*/ 	.word	0x00008d40


	//   ....[3]....
        /*0310*/ 	.word	0x00008d70


	//   ....[4]....
        /*0314*/ 	.word	0x00009d10


	//----- nvinfo : EIATTR_MAX_THREADS
	.align		4
.L_37:
        /*0318*/ 	.byte	0x04, 0x05
        /*031a*/ 	.short	(.L_39 - .L_38)
.L_38:
        /*031c*/ 	.word	0x00000180
        /*0320*/ 	.word	0x00000001
        /*0324*/ 	.word	0x00000001


	//----- nvinfo : EIATTR_CRS_STACK_SIZE
	.align		4
.L_39:
        /*0328*/ 	.byte	0x04, 0x1e
        /*032a*/ 	.short	(.L_41 - .L_40)
.L_40:
        /*032c*/ 	.word	0x00000000


	//----- nvinfo : EIATTR_CBANK_PARAM_SIZE
	.align		4
.L_41:
        /*0330*/ 	.byte	0x03, 0x19
        /*0332*/ 	.short	0x0470


	//----- nvinfo : EIATTR_PARAM_CBANK
	.align		4
        /*0334*/ 	.byte	0x04, 0x0a
        /*0336*/ 	.short	(.L_43 - .L_42)
	.align		4
.L_42:
        /*0338*/ 	.word	index@(.nv.constant0._ZN7cutlass13device_kernelINS_4gemm6kernel13GemmUniversalIN4cute5tupleIJiiiiEEENS1_10collective13CollectiveMmaINS1_34MainloopSm90TmaGmmaWarpSpecializedILi4ENS5_IJNS4_1CILi1EEESB_SB_EEENS1_32KernelTmaWarpSpecializedPingpongEEENS5_IJNSA_ILi64EEENSA_ILi256EEENSA_ILi32EEEEEEfNS5_IJlSB_lEEEfSJ_NS4_8TiledMMAINS4_8MMA_AtomIJNS4_4SM904GMMA30MMA_64x256x8_F32TF32TF32_SS_TNILNSN_7ScaleInE1ELSP_1EEEEEENS4_6LayoutISC_NS5_IJNSA_ILi0EEEST_ST_EEEEENS5_IJNS4_10UnderscoreESW_SW_EEEEENS4_13SM90_TMA_LOADENS4_14ComposedLayoutINS4_7SwizzleILi3ELi4ELi3EEENS4_18smem_ptr_flag_bitsILi32EEENSS_INS5_IJNSA_ILi8EEESH_EEENS5_IJSH_SB_EEEEEEEvNS4_8identityESZ_S19_vS1A_EENS_8epilogue10collective6detail29Sm90TmaWarpSpecializedAdapterINS1D_15DefaultEpilogueIfSJ_SJ_NS1C_6thread17LinearCombinationIfLi1EffLNS1H_9ScaleType4KindE0ELNS_15FloatRoundStyleE2EfEENS1_15EpilogueDefaultEEEEEvvEEEEvNT_6ParamsE)
        /*033c*/ 	.short	0x0210
        /*033e*/ 	.short	0x0470


	//----- nvinfo : EIATTR_SW_WAR
	.align		4
.L_43:
        /*0340*/ 	.byte	0x04, 0x36
        /*0342*/ 	.short	(.L_45 - .L_44)
.L_44:
        /*0344*/ 	.word	0x00000008
.L_45:


//--------------------- .nv.callgraph             --------------------------
	.section	.nv.callgraph,"",@"SHT_CUDA_CALLGRAPH"
	.align	4
	.sectionentsize	8
	.align		4
        /*0000*/ 	.word	0x00000000
	.align		4
        /*0004*/ 	.word	0xffffffff
	.align		4
        /*0008*/ 	.word	index@(_ZN7cutlass13device_kernelINS_4gemm6kernel13GemmUniversalIN4cute5tupleIJiiiiEEENS1_10collective13CollectiveMmaINS1_34MainloopSm90TmaGmmaWarpSpecializedILi4ENS5_IJNS4_1CILi1EEESB_SB_EEENS1_32KernelTmaWarpSpecializedPingpongEEENS5_IJNSA_ILi64EEENSA_ILi256EEENSA_ILi32EEEEEEfNS5_IJlSB_lEEEfSJ_NS4_8TiledMMAINS4_8MMA_AtomIJNS4_4SM904GMMA30MMA_64x256x8_F32TF32TF32_SS_TNILNSN_7ScaleInE1ELSP_1EEEEEENS4_6LayoutISC_NS5_IJNSA_ILi0EEEST_ST_EEEEENS5_IJNS4_10UnderscoreESW_SW_EEEEENS4_13SM90_TMA_LOADENS4_14ComposedLayoutINS4_7SwizzleILi3ELi4ELi3EEENS4_18smem_ptr_flag_bitsILi32EEENSS_INS5_IJNSA_ILi8EEESH_EEENS5_IJSH_SB_EEEEEEEvNS4_8identityESZ_S19_vS1A_EENS_8epilogue10collective6detail29Sm90TmaWarpSpecializedAdapterINS1D_15DefaultEpilogueIfSJ_SJ_NS1C_6thread17LinearCombinationIfLi1EffLNS1H_9ScaleType4KindE0ELNS_15FloatRoundStyleE2EfEENS1_15EpilogueDefaultEEEEEvvEEEEvNT_6ParamsE)
	.align		4
        /*000c*/ 	.word	index@(__assertfail)
	.align		4
        /*0010*/ 	.word	0x00000000
	.align		4
        /*0014*/ 	.word	0xfffffffe
	.align		4
        /*0018*/ 	.word	0x00000000
	.align		4
        /*001c*/ 	.word	0xfffffffd
	.align		4
        /*0020*/ 	.word	0x00000000
	.align		4
        /*0024*/ 	.word	0xfffffffc


//--------------------- .nv.constant4             --------------------------
	.section	.nv.constant4,"a",@progbits
	.align	8
	.align		8
.nv.constant4:
        /*0000*/ 	.dword	__assertfail
	.align		8
        /*0008*/ 	.dword	__unnamed_1
	.align		8
        /*0010*/ 	.dword	_ZN40_INTERNAL_4dd454d6_4_k_cu_bcef16d1_203584cuda3std3__45__cpo5beginE
	.align		8
        /*0018*/ 	.dword	_ZN40_INTERNAL_4dd454d6_4_k_cu_bcef16d1_203584cuda3std3__45__cpo3endE
	.align		8
        /*0020*/ 	.dword	_ZN40_INTERNAL_4dd454d6_4_k_cu_bcef16d1_203584cuda3std3__45__cpo6cbeginE
	.align		8
        /*0028*/ 	.dword	_ZN40_INTERNAL_4dd454d6_4_k_cu_bcef16d1_203584cuda3std3__45__cpo4cendE
	.align		8
        /*0030*/ 	.dword	_ZN40_INTERNAL_4dd454d6_4_k_cu_bcef16d1_203584cuda3std3__442_GLOBAL__N__4dd454d6_4_k_cu_bcef16d1_203586ignoreE
	.align		8
        /*0038*/ 	.dword	_ZN40_INTERNAL_4dd454d6_4_k_cu_bcef16d1_203584cuda3std3__419piecewise_constructE
	.align		8
        /*0040*/ 	.dword	_ZN40_INTERNAL_4dd454d6_4_k_cu_bcef16d1_203584cuda3std3__48in_placeE
	.align		8
        /*0048*/ 	.dword	_ZN40_INTERNAL_4dd454d6_4_k_cu_bcef16d1_203584cuda3std6ranges3__45__cpo4swapE
	.align		8
        /*0050*/ 	.dword	_ZN40_INTERNAL_4dd454d6_4_k_cu_bcef16d1_203584cuda3std6ranges3__45__cpo9iter_moveE
	.align		8
        /*0058*/ 	.dword	_ZN40_INTERNAL_4dd454d6_4_k_cu_bcef16d1_203584cute7productE
	.align		8
        /*0060*/ 	.dword	_ZN40_INTERNAL_4dd454d6_4_k_cu_bcef16d1_203584cute1_E
	.align		8
        /*0068*/ 	.dword	$str$22
	.align		8
        /*0070*/ 	.dword	$str$23


//--------------------- .text._ZN7cutlass13device_kernelINS_4gemm6kernel13GemmUniversalIN4cute5tupleIJiiiiEEENS1_10collective13CollectiveMmaINS1_34MainloopSm90TmaGmmaWarpSpecializedILi4ENS5_IJNS4_1CILi1EEESB_SB_EEENS1_32KernelTmaWarpSpecializedPingpongEEENS5_IJNSA_ILi64EEENSA_ILi256EEENSA_ILi32EEEEEEfNS5_IJlSB_lEEEfSJ_NS4_8TiledMMAINS4_8MMA_AtomIJNS4_4SM904GMMA30MMA_64x256x8_F32TF32TF32_SS_TNILNSN_7ScaleInE1ELSP_1EEEEEENS4_6LayoutISC_NS5_IJNSA_ILi0EEEST_ST_EEEEENS5_IJNS4_10UnderscoreESW_SW_EEEEENS4_13SM90_TMA_LOADENS4_14ComposedLayoutINS4_7SwizzleILi3ELi4ELi3EEENS4_18smem_ptr_flag_bitsILi32EEENSS_INS5_IJNSA_ILi8EEESH_EEENS5_IJSH_SB_EEEEEEEvNS4_8identityESZ_S19_vS1A_EENS_8epilogue10collective6detail29Sm90TmaWarpSpecializedAdapterINS1D_15DefaultEpilogueIfSJ_SJ_NS1C_6thread17LinearCombinationIfLi1EffLNS1H_9ScaleType4KindE0ELNS_15FloatRoundStyleE2EfEENS1_15EpilogueDefaultEEEEEvvEEEEvNT_6ParamsE --------------------------
	.section	.text._ZN7cutlass13device_kernelINS_4gemm6kernel13GemmUniversalIN4cute5tupleIJiiiiEEENS1_10collective13CollectiveMmaINS1_34MainloopSm90TmaGmmaWarpSpecializedILi4ENS5_IJNS4_1CILi1EEESB_SB_EEENS1_32KernelTmaWarpSpecializedPingpongEEENS5_IJNSA_ILi64EEENSA_ILi256EEENSA_ILi32EEEEEEfNS5_IJlSB_lEEEfSJ_NS4_8TiledMMAINS4_8MMA_AtomIJNS4_4SM904GMMA30MMA_64x256x8_F32TF32TF32_SS_TNILNSN_7ScaleInE1ELSP_1EEEEEENS4_6LayoutISC_NS5_IJNSA_ILi0EEEST_ST_EEEEENS5_IJNS4_10UnderscoreESW_SW_EEEEENS4_13SM90_TMA_LOADENS4_14ComposedLayoutINS4_7SwizzleILi3ELi4ELi3EEENS4_18smem_ptr_flag_bitsILi32EEENSS_INS5_IJNSA_ILi8EEESH_EEENS5_IJSH_SB_EEEEEEEvNS4_8identityESZ_S19_vS1A_EENS_8epilogue10collective6detail29Sm90TmaWarpSpecializedAdapterINS1D_15DefaultEpilogueIfSJ_SJ_NS1C_6thread17LinearCombinationIfLi1EffLNS1H_9ScaleType4KindE0ELNS_15FloatRoundStyleE2EfEENS1_15EpilogueDefaultEEEEEvvEEEEvNT_6ParamsE,"ax",@progbits
	.align	128
.text._ZN7cutlass13device_kernelINS_4gemm6kernel13GemmUniversalIN4cute5tupleIJiiiiEEENS1_10collective13CollectiveMmaINS1_34MainloopSm90TmaGmmaWarpSpecializedILi4ENS5_IJNS4_1CILi1EEESB_SB_EEENS1_32KernelTmaWarpSpecializedPingpongEEENS5_IJNSA_ILi64EEENSA_ILi256EEENSA_ILi32EEEEEEfNS5_IJlSB_lEEEfSJ_NS4_8TiledMMAINS4_8MMA_AtomIJNS4_4SM904GMMA30MMA_64x256x8_F32TF32TF32_SS_TNILNSN_7ScaleInE1ELSP_1EEEEEENS4_6LayoutISC_NS5_IJNSA_ILi0EEEST_ST_EEEEENS5_IJNS4_10UnderscoreESW_SW_EEEEENS4_13SM90_TMA_LOADENS4_14ComposedLayoutINS4_7SwizzleILi3ELi4ELi3EEENS4_18smem_ptr_flag_bitsILi32EEENSS_INS5_IJNSA_ILi8EEESH_EEENS5_IJSH_SB_EEEEEEEvNS4_8identityESZ_S19_vS1A_EENS_8epilogue10collective6detail29Sm90TmaWarpSpecializedAdapterINS1D_15DefaultEpilogueIfSJ_SJ_NS1C_6thread17LinearCombinationIfLi1EffLNS1H_9ScaleType4KindE0ELNS_15FloatRoundStyleE2EfEENS1_15EpilogueDefaultEEEEEvvEEEEvNT_6ParamsE:
        .type           _ZN7cutlass13device_kernelINS_4gemm6kernel13GemmUniversalIN4cute5tupleIJiiiiEEENS1_10collective13CollectiveMmaINS1_34MainloopSm90TmaGmmaWarpSpecializedILi4ENS5_IJNS4_1CILi1EEESB_SB_EEENS1_32KernelTmaWarpSpecializedPingpongEEENS5_IJNSA_ILi64EEENSA_ILi256EEENSA_ILi32EEEEEEfNS5_IJlSB_lEEEfSJ_NS4_8TiledMMAINS4_8MMA_AtomIJNS4_4SM904GMMA30MMA_64x256x8_F32TF32TF32_SS_TNILNSN_7ScaleInE1ELSP_1EEEEEENS4_6LayoutISC_NS5_IJNSA_ILi0EEEST_ST_EEEEENS5_IJNS4_10UnderscoreESW_SW_EEEEENS4_13SM90_TMA_LOADENS4_14ComposedLayoutINS4_7SwizzleILi3ELi4ELi3EEENS4_18smem_ptr_flag_bitsILi32EEENSS_INS5_IJNSA_ILi8EEESH_EEENS5_IJSH_SB_EEEEEEEvNS4_8identityESZ_S19_vS1A_EENS_8epilogue10collective6detail29Sm90TmaWarpSpecializedAdapterINS1D_15DefaultEpilogueIfSJ_SJ_NS1C_6thread17LinearCombinationIfLi1EffLNS1H_9ScaleType4KindE0ELNS_15FloatRoundStyleE2EfEENS1_15EpilogueDefaultEEEEEvvEEEEvNT_6ParamsE,@function
        .size           _ZN7cutlass13device_kernelINS_4gemm6kernel13GemmUniversalIN4cute5tupleIJiiiiEEENS1_10collective13CollectiveMmaINS1_34MainloopSm90TmaGmmaWarpSpecializedILi4ENS5_IJNS4_1CILi1EEESB_SB_EEENS1_32KernelTmaWarpSpecializedPingpongEEENS5_IJNSA_ILi64EEENSA_ILi256EEENSA_ILi32EEEEEEfNS5_IJlSB_lEEEfSJ_NS4_8TiledMMAINS4_8MMA_AtomIJNS4_4SM904GMMA30MMA_64x256x8_F32TF32TF32_SS_TNILNSN_7ScaleInE1ELSP_1EEEEEENS4_6LayoutISC_NS5_IJNSA_ILi0EEEST_ST_EEEEENS5_IJNS4_10UnderscoreESW_SW_EEEEENS4_13SM90_TMA_LOADENS4_14ComposedLayoutINS4_7SwizzleILi3ELi4ELi3EEENS4_18smem_ptr_flag_bitsILi32EEENSS_INS5_IJNSA_ILi8EEESH_EEENS5_IJSH_SB_EEEEEEEvNS4_8identityESZ_S19_vS1A_EENS_8epilogue10collective6detail29Sm90TmaWarpSpecializedAdapterINS1D_15DefaultEpilogueIfSJ_SJ_NS1C_6thread17LinearCombinationIfLi1EffLNS1H_9ScaleType4KindE0ELNS_15FloatRoundStyleE2EfEENS1_15EpilogueDefaultEEEEEvvEEEEvNT_6ParamsE,(.L_x_324 - _ZN7cutlass13device_kernelINS_4gemm6kernel13GemmUniversalIN4cute5tupleIJiiiiEEENS1_10collective13CollectiveMmaINS1_34MainloopSm90TmaGmmaWarpSpecializedILi4ENS5_IJNS4_1CILi1EEESB_SB_EEENS1_32KernelTmaWarpSpecializedPingpongEEENS5_IJNSA_ILi64EEENSA_ILi256EEENSA_ILi32EEEEEEfNS5_IJlSB_lEEEfSJ_NS4_8TiledMMAINS4_8MMA_AtomIJNS4_4SM904GMMA30MMA_64x256x8_F32TF32TF32_SS_TNILNSN_7ScaleInE1ELSP_1EEEEEENS4_6LayoutISC_NS5_IJNSA_ILi0EEEST_ST_EEEEENS5_IJNS4_10UnderscoreESW_SW_EEEEENS4_13SM90_TMA_LOADENS4_14ComposedLayoutINS4_7SwizzleILi3ELi4ELi3EEENS4_18smem_ptr_flag_bitsILi32EEENSS_INS5_IJNSA_ILi8EEESH_EEENS5_IJSH_SB_EEEEEEEvNS4_8identityESZ_S19_vS1A_EENS_8epilogue10collective6detail29Sm90TmaWarpSpecializedAdapterINS1D_15DefaultEpilogueIfSJ_SJ_NS1C_6thread17LinearCombinationIfLi1EffLNS1H_9ScaleType4KindE0ELNS_15FloatRoundStyleE2EfEENS1_15EpilogueDefaultEEEEEvvEEEEvNT_6ParamsE)
        .other          _ZN7cutlass13device_kernelINS_4gemm6kernel13GemmUniversalIN4cute5tupleIJiiiiEEENS1_10collective13CollectiveMmaINS1_34MainloopSm90TmaGmmaWarpSpecializedILi4ENS5_IJNS4_1CILi1EEESB_SB_EEENS1_32KernelTmaWarpSpecializedPingpongEEENS5_IJNSA_ILi64EEENSA_ILi256EEENSA_ILi32EEEEEEfNS5_IJlSB_lEEEfSJ_NS4_8TiledMMAINS4_8MMA_AtomIJNS4_4SM904GMMA30MMA_64x256x8_F32TF32TF32_SS_TNILNSN_7ScaleInE1ELSP_1EEEEEENS4_6LayoutISC_NS5_IJNSA_ILi0EEEST_ST_EEEEENS5_IJNS4_10UnderscoreESW_SW_EEEEENS4_13SM90_TMA_LOADENS4_14ComposedLayoutINS4_7SwizzleILi3ELi4ELi3EEENS4_18smem_ptr_flag_bitsILi32EEENSS_INS5_IJNSA_ILi8EEESH_EEENS5_IJSH_SB_EEEEEEEvNS4_8identityESZ_S19_vS1A_EENS_8epilogue10collective6detail29Sm90TmaWarpSpecializedAdapterINS1D_15DefaultEpilogueIfSJ_SJ_NS1C_6thread17LinearCombinationIfLi1EffLNS1H_9ScaleType4KindE0ELNS_15FloatRoundStyleE2EfEENS1_15EpilogueDefaultEEEEEvvEEEEvNT_6ParamsE,@"STO_CUDA_ENTRY STV_DEFAULT"
_ZN7cutlass13device_kernelINS_4gemm6kernel13GemmUniversalIN4cute5tupleIJiiiiEEENS1_10collective13CollectiveMmaINS1_34MainloopSm90TmaGmmaWarpSpecializedILi4ENS5_IJNS4_1CILi1EEESB_SB_EEENS1_32KernelTmaWarpSpecializedPingpongEEENS5_IJNSA_ILi64EEENSA_ILi256EEENSA_ILi32EEEEEEfNS5_IJlSB_lEEEfSJ_NS4_8TiledMMAINS4_8MMA_AtomIJNS4_4SM904GMMA30MMA_64x256x8_F32TF32TF32_SS_TNILNSN_7ScaleInE1ELSP_1EEEEEENS4_6LayoutISC_NS5_IJNSA_ILi0EEEST_ST_EEEEENS5_IJNS4_10UnderscoreESW_SW_EEEEENS4_13SM90_TMA_LOADENS4_14ComposedLayoutINS4_7SwizzleILi3ELi4ELi3EEENS4_18smem_ptr_flag_bitsILi32EEENSS_INS5_IJNSA_ILi8EEESH_EEENS5_IJSH_SB_EEEEEEEvNS4_8identityESZ_S19_vS1A_EENS_8epilogue10collective6detail29Sm90TmaWarpSpecializedAdapterINS1D_15DefaultEpilogueIfSJ_SJ_NS1C_6thread17LinearCombinationIfLi1EffLNS1H_9ScaleType4KindE0ELNS_15FloatRoundStyleE2EfEENS1_15EpilogueDefaultEEEEEvvEEEEvNT_6ParamsE:
[----:B------:R-:W0:Y:S01]  /*0000*/  LDC R1, c[0x0][0x28] ;  /* 0x00000a00ff017b82 */ /* 0x000e220000000800 */
[----:B------:R-:W1:Y:S01]  /*0010*/  S2R R4, SR_TID.X ;  /* 0x0000000000047919 */ /* 0x000e620000002100 */
[----:B------:R-:W-:Y:S01]  /*0020*/  ELECT P0, URZ, PT ;  /* 0x00000000003f782f */ /* 0x000fe20003800000 */
[----:B------:R-:W-:Y:S01]  /*0030*/  BSSY B0, `(.L_x_0) ;  /* 0x0000014000007945 */ /* 0x000fe20003800000 */
[----:B-1----:R-:W-:-:S05]  /*0040*/  SHF.R.U32.HI R0, RZ, 0x5, R4 ;  /* 0x00000005ff007819 */ /* 0x002fca0000011604 */
[----:B------:R-:W1:Y:S02]  /*0050*/  SHFL.IDX PT, R2, R0, RZ, 0x1f ;  /* 0x00001fff00027589 */ /* 0x000e6400000e0000 */
[----:B-1----:R-:W-:Y:S02]  /*0060*/  R2UR UR8, R2 ;  /* 0x00000000020872ca */ /* 0x002fe400000e0000 */
[----:B------:R-:W-:-:S05]  /*0070*/  SHF.R.U32.HI R2, RZ, 0x7, R4 ;  /* 0x00000007ff027819 */ /* 0x000fca0000011604 */
[----:B------:R1:W2:Y:S06]  /*0080*/  SHFL.IDX PT, R3, R2, RZ, 0x1f ;  /* 0x00001fff02037589 */ /* 0x0002ac00000e0000 */
[----:B------:R-:W-:Y:S02]  /*0090*/  USHF.R.S32.HI UR4, URZ, 0x1f, UR8 ;  /* 0x0000001f3f047899 */ /* 0x000fe40008011408 */
[----:B------:R-:W-:Y:S02]  /*00a0*/  ISETP.NE.OR P0, PT, RZ, UR8, !P0 ;  /* 0x00000008ff007c0c */ /* 0x000fe4000c705670 */
[----:B------:R-:W-:-:S04]  /*00b0*/  ULEA.HI UR4, UR4, UR8, URZ, 0x2 ;  /* 0x0000000804047291 */ /* 0x000fc8000f8f103f */
[----:B------:R-:W-:-:S04]  /*00c0*/  ULOP3.LUT UR4, UR4, 0xfffffffc, URZ, 0xc0, !UPT ;  /* 0xfffffffc04047892 */ /* 0x000fc8000f8ec03f */
[----:B------:R-:W-:-:S03]  /*00d0*/  UIADD3 UR8, UR8, -UR4, URZ ;  /* 0x8000000408087290 */ /* 0x000fc6000fffe03f */
[----:B01----:R-:W-:Y:S09]  /*00e0*/  @P0 BRA `(.L_x_1) ;  /* 0x0000000000200947 */ /* 0x003ff20003800000 */
[----:B------:R-:W-:Y:S02]  /*00f0*/  ULDC.64 UR4, c[0x0][0x198] ;  /* 0x0000660000047ab9 */ /* 0x000fe40000000a00 */
[----:B------:R-:W-:Y:S02]  /*0100*/  UIADD3 UR6, UP0, UR4, 0xf0, URZ ;  /* 0x000000f004067890 */ /* 0x000fe4000ff1e03f */
[----:B------:R-:W-:Y:S02]  /*0110*/  UIADD3 UR4, UP1, UR4, 0x1f0, URZ ;  /* 0x000001f004047890 */ /* 0x000fe4000ff3e03f */
[----:B------:R-:W-:Y:S02]  /*0120*/  UIADD3.X UR7, URZ, UR5, URZ, UP0, !UPT ;  /* 0x000000053f077290 */ /* 0x000fe400087fe43f */
[----:B------:R-:W-:-:S07]  /*0130*/  UIADD3.X UR5, URZ, UR5, URZ, UP1, !UPT ;  /* 0x000000053f057290 */ /* 0x000fce0008ffe43f */
[----:B------:R0:W-:Y:S02]  /*0140*/  UTMACCTL.PF [UR6] ;  /* 0x00000000060079b9 */ /* 0x0001e40008040000 */
[----:B------:R0:W-:Y:S02]  /*0150*/  UTMACCTL.PF [UR4] ;  /* 0x00000000040079b9 */ /* 0x0001e40008040000 */
[----:B0-----:R-:W-:Y:S01]  /*0160*/  NOP ;  /* 0x0000000000007918 */ /* 0x001fe20000000000 */
.L_x_1:
[----:B------:R-:W-:Y:S05]  /*0170*/  BSYNC B0 ;  /* 0x0000000000007941 */ /* 0x000fea0003800000 */
.L_x_0:
[----:B------:R-:W0:Y:S01]  /*0180*/  SHFL.IDX PT, R5, R0, RZ, 0x1f ;  /* 0x00001fff00057589 */ /* 0x000e2200000e0000 */
[----:B--2---:R-:W-:Y:S01]  /*0190*/  R2UR UR15, R3 ;  /* 0x00000000030f72ca */ /* 0x004fe200000e0000 */
[----:B------:R-:W-:-:S04]  /*01a0*/  UISETP.NE.AND UP0, UPT, UR8, 0x3, UPT ;  /* 0x000000030800788c */ /* 0x000fc8000bf05270 */
[----:B------:R-:W-:-:S08]  /*01b0*/  UISETP.EQ.OR UP0, UPT, UR8, URZ, !UP0 ;  /* 0x0000003f0800728c */ /* 0x000fd0000c702670 */
[----:B------:R-:W-:Y:S02]  /*01c0*/  UIADD3 UR18, UR15, -0x1, URZ ;  /* 0xffffffff0f127890 */ /* 0x000fe4000fffe03f */
[----:B------:R-:W-:Y:S02]  /*01d0*/  UISETP.EQ.AND UP0, UPT, UR15, URZ, UP0 ;  /* 0x0000003f0f00728c */ /* 0x000fe40008702270 */
[----:B------:R-:W-:Y:S02]  /*01e0*/  UISETP.GE.U32.AND UP1, UPT, UR18, 0x2, UPT ;  /* 0x000000021200788c */ /* 0x000fe4000bf26070 */
[----:B------:R-:W-:Y:S01]  /*01f0*/  USEL UR41, URZ, 0x1, !UP0 ;  /* 0x000000013f297887 */ /* 0x000fe2000c000000 */
[----:B0-----:R-:W-:-:S03]  /*0200*/  ISETP.NE.AND P0, PT, R5, RZ, PT ;  /* 0x000000ff0500720c */ /* 0x001fc60003f05270 */
[----:B------:R-:W-:-:S10]  /*0210*/  USEL UR41, UR41, 0x2, UP1 ;  /* 0x0000000229297887 */ /* 0x000fd40008800000 */
[----:B------:R-:W-:Y:S05]  /*0220*/  @P0 BRA `(.L_x_2) ;  /* 0x0000000000580947 */ /* 0x000fea0003800000 */
[----:B------:R-:W0:Y:S01]  /*0230*/  S2UR UR9, SR_CgaCtaId ;  /* 0x00000000000979c3 */ /* 0x000e220000008800 */
[----:B------:R-:W-:Y:S01]  /*0240*/  UMOV UR4, 0x400 ;  /* 0x0000040000047882 */ /* 0x000fe20000000000 */
[----:B------:R-:W-:Y:S01]  /*0250*/  UMOV UR5, 0x1 ;  /* 0x0000000100057882 */ /* 0x000fe20000000000 */
[----:B------:R-:W-:Y:S01]  /*0260*/  UMOV UR6, 0x80 ;  /* 0x0000008000067882 */ /* 0x000fe20000000000 */
[----:B------:R-:W-:Y:S01]  /*0270*/  ELECT P0, URZ, PT ;  /* 0x00000000003f782f */ /* 0x000fe20003800000 */
[----:B------:R-:W-:-:S04]  /*0280*/  UIADD3 UR6, -UR6, 0x100000, URZ ;  /* 0x0010000006067890 */ /* 0x000fc8000fffe13f */
[----:B------:R-:W-:Y:S02]  /*0290*/  USHF.L.U32 UR7, UR6, 0xb, URZ ;  /* 0x0000000b06077899 */ /* 0x000fe4000800063f */
[----:B------:R-:W-:Y:S02]  /*02a0*/  USHF.L.U32 UR6, UR6, 0x1, URZ ;  /* 0x0000000106067899 */ /* 0x000fe4000800063f */
[----:B0-----:R-:W-:Y:S02]  /*02b0*/  ULEA UR9, UR9, UR4, 0x18 ;  /* 0x0000000409097291 */ /* 0x001fe4000f8ec03f */
[----:B------:R-:W-:-:S04]  /*02c0*/  UIADD3 UR4, -UR5, 0x100000, URZ ;  /* 0x0010000005047890 */ /* 0x000fc8000fffe13f */
[----:B------:R-:W-:Y:S02]  /*02d0*/  USHF.L.U32 UR5, UR4, 0xb, URZ ;  /* 0x0000000b04057899 */ /* 0x000fe4000800063f */
[----:B------:R-:W-:Y:S01]  /*02e0*/  USHF.L.U32 UR4, UR4, 0x1, URZ ;  /* 0x0000000104047899 */ /* 0x000fe2000800063f */
[----:B------:R-:W0:Y:S11]  /*02f0*/  FENCE.VIEW.ASYNC.S ;  /* 0x00000000000073c6 */ /* 0x000e360000000000 */
[----:B0-----:R0:W1:Y:S01]  /*0300*/  SYNCS.EXCH.64 URZ, [UR9], UR4 ;  /* 0x00000004093f75b2 */ /* 0x0010620008000100 */
[----:B------:R0:W2:Y:S01]  /*0310*/  SYNCS.EXCH.64 URZ, [UR9+0x20], UR6 ;  /* 0x00002006093f75b2 */ /* 0x0000a20008000100 */
[----:B------:R0:W3:Y:S01]  /*0320*/  SYNCS.EXCH.64 URZ, [UR9+0x8], UR4 ;  /* 0x00000804093f75b2 */ /* 0x0000e20008000100 */
[----:B------:R0:W4:Y:S01]  /*0330*/  SYNCS.EXCH.64 URZ, [UR9+0x28], UR6 ;  /* 0x00002806093f75b2 */ /* 0x0001220008000100 */
[----:B------:R0:W0:Y:S01]  /*0340*/  SYNCS.EXCH.64 URZ, [UR9+0x10], UR4 ;  /* 0x00001004093f75b2 */ /* 0x0000220008000100 */
[----:B------:R0:W0:Y:S01]  /*0350*/  SYNCS.EXCH.64 URZ, [UR9+0x30], UR6 ;  /* 0x00003006093f75b2 */ /* 0x0000220008000100 */
[----:B------:R0:W0:Y:S01]  /*0360*/  SYNCS.EXCH.64 URZ, [UR9+0x18], UR4 ;  /* 0x00001804093f75b2 */ /* 0x0000220008000100 */
[----:B------:R0:W0:Y:S01]  /*0370*/  SYNCS.EXCH.64 URZ, [UR9+0x38], UR6 ;  /* 0x00003806093f75b2 */ /* 0x0000220008000100 */
[----:B------:R-:W-:Y:S01]  /*0380*/  NOP ;  /* 0x0000000000007918 */ /* 0x000fe20000000000 */
.L_x_2:
[----:B------:R-:W5:Y:S01]  /*0390*/  SHFL.IDX PT, R5, R0, RZ, 0x1f ;  /* 0x00001fff00057589 */ /* 0x000f6200000e0000 */
[----:B------:R-:W-:Y:S01]  /*03a0*/  ELECT P0, URZ, PT ;  /* 0x00000000003f782f */ /* 0x000fe20003800000 */
[----:B------:R-:W-:Y:S01]  /*03b0*/  NOP ;  /* 0x0000000000007918 */ /* 0x000fe20000000000 */
[----:B------:R-:W-:Y:S01]  /*03c0*/  ELECT P1, URZ, PT ;  /* 0x00000000003f782f */ /* 0x000fe20003820000 */
[----:B------:R-:W1:Y:S01]  /*03d0*/  SHFL.IDX PT, R3, R0, RZ, 0x1f ;  /* 0x00001fff00037589 */ /* 0x000e6200000e0000 */
[----:B0-----:R-:W-:Y:S01]  /*03e0*/  UMOV UR4, 0x20 ;  /* 0x0000002000047882 */ /* 0x001fe20000000000 */
[----:B------:R-:W-:Y:S01]  /*03f0*/  UMOV UR12, 0x80 ;  /* 0x00000080000c7882 */ /* 0x000fe20000000000 */
[----:B------:R-:W-:Y:S01]  /*0400*/  NOP ;  /* 0x0000000000007918 */ /* 0x000fe20000000000 */
[----:B------:R0:W0:Y:S01]  /*0410*/  SHFL.IDX PT, R0, R2, RZ, 0x1f ;  /* 0x00001fff02007589 */ /* 0x00002200000e0000 */
[----:B------:R-:W-:Y:S01]  /*0420*/  ULDC.64 UR50, c[0x0][0x208] ;  /* 0x0000820000327ab9 */ /* 0x000fe20000000a00 */
[----:B-----5:R-:W-:-:S02]  /*0430*/  ISETP.NE.OR P0, PT, R5, RZ, !P0 ;  /* 0x000000ff0500720c */ /* 0x020fc40004705670 */
[----:B-1----:R-:W-:Y:S02]  /*0440*/  ISETP.NE.OR P1, PT, R3, RZ, !P1 ;  /* 0x000000ff0300720c */ /* 0x002fe40004f25670 */
[----:B------:R-:W-:-:S04]  /*0450*/  SHF.R.S32.HI R3, RZ, 0x1f, R4 ;  /* 0x0000001fff037819 */ /* 0x000fc80000011404 */
[----:B------:R-:W-:-:S05]  /*0460*/  LEA.HI R3, R3, R4, RZ, 0x7 ;  /* 0x0000000403037211 */ /* 0x000fca00078f38ff */
[----:B------:R-:W-:Y:S01]  /*0470*/  VOTEU.ALL UP0, P0 ;  /* 0x00000000003f7886 */ /* 0x000fe20000000000 */
[----:B------:R-:W-:Y:S01]  /*0480*/  LOP3.LUT R3, R3, 0xffffff80, RZ, 0xc0, !PT ;  /* 0xffffff8003037812 */ /* 0x000fe200078ec0ff */
[----:B------:R-:W-:-:S03]  /*0490*/  VOTEU.ALL UP1, P1 ;  /* 0x00000000003f7886 */ /* 0x000fc60000820000 */
[----:B------:R-:W1:Y:S01]  /*04a0*/  @!UP0 S2UR UR7, SR_CgaCtaId ;  /* 0x00000000000789c3 */ /* 0x000e620000008800 */
[----:B------:R-:W-:Y:S01]  /*04b0*/  @!UP0 UMOV UR6, 0x400 ;  /* 0x0000040000068882 */ /* 0x000fe20000000000 */
[----:B------:R-:W-:-:S04]  /*04c0*/  @!UP0 UIADD3 UR4, -UR4, 0x100000, URZ ;  /* 0x0010000004048890 */ /* 0x000fc8000fffe13f */
[----:B------:R-:W-:Y:S02]  /*04d0*/  @!UP0 USHF.L.U32 UR5, UR4, 0xb, URZ ;  /* 0x0000000b04058899 */ /* 0x000fe4000800063f */
[----:B------:R-:W-:Y:S01]  /*04e0*/  @!UP0 USHF.L.U32 UR4, UR4, 0x1, URZ ;  /* 0x0000000104048899 */ /* 0x000fe2000800063f */
[----:B------:R-:W-:Y:S01]  /*04f0*/  IMAD.IADD R3, R4, 0x1, -R3 ;  /* 0x0000000104037824 */ /* 0x000fe200078e0a03 */
[----:B------:R-:W-:Y:S01]  /*0500*/  @!UP1 UMOV UR10, 0x400 ;  /* 0x00000400000a9882 */ /* 0x000fe20000000000 */
[----:B------:R-:W-:Y:S01]  /*0510*/  VOTEU.ALL UP2, P1 ;  /* 0x00000000003f7886 */ /* 0x000fe20000840000 */
[----:B------:R-:W-:Y:S01]  /*0520*/  VOTEU.ALL UP3, P1 ;  /* 0x00000000003f7886 */ /* 0x000fe20000860000 */
[----:B------:R-:W-:Y:S01]  /*0530*/  VOTEU.ALL UP4, P1 ;  /* 0x00000000003f7886 */ /* 0x000fe20000880000 */
[----:B------:R-:W5:Y:S01]  /*0540*/  @!UP1 S2UR UR11, SR_CgaCtaId ;  /* 0x00000000000b99c3 */ /* 0x000f620000008800 */
[----:B------:R-:W-:Y:S01]  /*0550*/  VOTEU.ALL UP5, P1 ;  /* 0x00000000003f7886 */ /* 0x000fe200008a0000 */
[----:B------:R-:W-:Y:S01]  /*0560*/  ISETP.NE.AND P1, PT, RZ, UR15, PT ;  /* 0x0000000fff007c0c */ /* 0x000fe2000bf25270 */
[----:B-1----:R-:W-:-:S02]  /*0570*/  @!UP0 ULEA UR9, UR7, UR6, 0x18 ;  /* 0x0000000607098291 */ /* 0x002fc4000f8ec03f */
[----:B------:R-:W-:-:S04]  /*0580*/  @!UP1 UIADD3 UR6, -UR12, 0x100000, URZ ;  /* 0x001000000c069890 */ /* 0x000fc8000fffe13f */
[----:B------:R-:W-:Y:S02]  /*0590*/  @!UP1 USHF.L.U32 UR7, UR6, 0xb, URZ ;  /* 0x0000000b06079899 */ /* 0x000fe4000800063f */
[----:B------:R-:W-:Y:S01]  /*05a0*/  @!UP1 USHF.L.U32 UR6, UR6, 0x1, URZ ;  /* 0x0000000106069899 */ /* 0x000fe2000800063f */
[----:B------:R-:W-:Y:S01]  /*05b0*/  VOTEU.ALL UP0, P0 ;  /* 0x00000000003f7886 */ /* 0x000fe20000000000 */
[----:B-----5:R-:W-:Y:S01]  /*05c0*/  @!UP1 ULEA UR10, UR11, UR10, 0x18 ;  /* 0x0000000a0b0a9291 */ /* 0x020fe2000f8ec03f */
[----:B------:R-:W-:Y:S01]  /*05d0*/  VOTEU.ALL UP1, P0 ;  /* 0x00000000003f7886 */ /* 0x000fe20000020000 */
[----:B------:R-:W1:Y:S02]  /*05e0*/  FENCE.VIEW.ASYNC.S ;  /* 0x00000000000073c6 */ /* 0x000e640000000000 */
[----:B-1----:R-:W2:Y:S02]  /*05f0*/  @!UP0 SYNCS.EXCH.64 URZ, [UR9+0x70], UR4 ;  /* 0x00007004093f85b2 */ /* 0x002ea40008000100 */
[----:B------:R1:W2:Y:S01]  /*0600*/  @!UP1 SYNCS.EXCH.64 URZ, [UR9+0x78], UR4 ;  /* 0x00007804093f95b2 */ /* 0x0002a20008000100 */
[----:B------:R-:W-:Y:S01]  /*0610*/  NOP ;  /* 0x0000000000007918 */ /* 0x000fe20000000000 */
[----:B-1----:R-:W-:-:S02]  /*0620*/  ULDC.64 UR4, c[0x0][0x598] ;  /* 0x0001660000047ab9 */ /* 0x002fc40000000a00 */
[----:B------:R-:W-:Y:S02]  /*0630*/  ISETP.NE.U32.AND P0, PT, RZ, UR4, PT ;  /* 0x00000004ff007c0c */ /* 0x000fe4000bf05070 */
[----:B------:R1:W2:Y:S02]  /*0640*/  @!UP2 SYNCS.EXCH.64 URZ, [UR10+0x50], UR6 ;  /* 0x000050060a3fa5b2 */ /* 0x0002a40008000100 */
[----:B------:R-:W-:Y:S01]  /*0650*/  ISETP.NE.AND.EX P0, PT, RZ, UR5, PT, P0 ;  /* 0x00000005ff007c0c */ /* 0x000fe2000bf05300 */
[----:B------:R1:W2:Y:S01]  /*0660*/  @!UP3 SYNCS.EXCH.64 URZ, [UR10+0x58], UR6 ;  /* 0x000058060a3fb5b2 */ /* 0x0002a20008000100 */
[----:B------:R1:W2:Y:S01]  /*0670*/  @!UP4 SYNCS.EXCH.64 URZ, [UR10+0x60], UR6 ;  /* 0x000060060a3fc5b2 */ /* 0x0002a20008000100 */
[----:B------:R1:W2:Y:S01]  /*0680*/  @!UP5 SYNCS.EXCH.64 URZ, [UR10+0x68], UR6 ;  /* 0x000068060a3fd5b2 */ /* 0x0002a20008000100 */
[----:B------:R-:W-:Y:S01]  /*0690*/  NOP ;  /* 0x0000000000007918 */ /* 0x000fe20000000000 */
[----:B--234-:R-:W-:Y:S08]  /*06a0*/  BAR.SYNC.DEFER_BLOCKING 0x0 ;  /* 0x0000000000007b1d */ /* 0x01cff00000010000 */
[----:B01----:R-:W-:Y:S05]  /*06b0*/  @!P0 BRA `(.L_x_3) ;  /* 0x00000000001c8947 */ /* 0x003fea0003800000 */
[----:B------:R-:W0:Y:S02]  /*06c0*/  LDC.64 R6, c[0x0][0x598] ;  /* 0x00016600ff067b82 */ /* 0x000e240000000a00 */
[----:B0-----:R-:W2:Y:S02]  /*06d0*/  LDG.E.64 R6, desc[UR50][R6.64] ;  /* 0x0000003206067981 */ /* 0x001ea4000c1e1b00 */
[----:B--2---:R-:W-:-:S04]  /*06e0*/  ISETP.NE.U32.AND P0, PT, R6, RZ, PT ;  /* 0x000000ff0600720c */ /* 0x004fc80003f05070 */
[----:B------:R-:W-:-:S13]  /*06f0*/  ISETP.NE.AND.EX P0, PT, R7, RZ, PT, P0 ;  /* 0x000000ff0700720c */ /* 0x000fda0003f05300 */
[----:B------:R-:W-:Y:S05]  /*0700*/  @!P0 BRA `(.L_x_3) ;  /* 0x0000000000088947 */ /* 0x000fea0003800000 */
[----:B------:R1:W5:Y:S01]  /*0710*/  LD.E R23, desc[UR50][R6.64] ;  /* 0x0000003206177980 */ /* 0x000362000c101900 */
[----:B------:R-:W-:Y:S05]  /*0720*/  BRA `(.L_x_4) ;  /* 0x0000000000247947 */ /* 0x000fea0003800000 */
.L_x_3:
[----:B------:R-:W-:Y:S02]  /*0730*/  ULDC.64 UR4, c[0x0][0x588] ;  /* 0x0001620000047ab9 */ /* 0x000fe40000000a00 */
[----:B------:R-:W-:-:S04]  /*0740*/  ISETP.NE.U32.AND P0, PT, RZ, UR4, PT ;  /* 0x00000004ff007c0c */ /* 0x000fc8000bf05070 */
[----:B------:R-:W-:-:S13]  /*0750*/  ISETP.NE.AND.EX P0, PT, RZ, UR5, PT, P0 ;  /* 0x00000005ff007c0c */ /* 0x000fda000bf05300 */
[----:B------:R-:W-:Y:S05]  /*0760*/  @!P0 BRA `(.L_x_5) ;  /* 0x00000000000c8947 */ /* 0x000fea0003800000 */
[----:B------:R-:W0:Y:S02]  /*0770*/  LDC.64 R6, c[0x0][0x588] ;  /* 0x00016200ff067b82 */ /* 0x000e240000000a00 */
[----:B0-----:R0:W5:Y:S01]  /*0780*/  LDG.E R23, desc[UR50][R6.64] ;  /* 0x0000003206177981 */ /* 0x001162000c1e1900 */
[----:B------:R-:W-:Y:S05]  /*0790*/  BRA `(.L_x_4) ;  /* 0x0000000000087947 */ /* 0x000fea0003800000 */
.L_x_5:
[----:B------:R-:W-:Y:S02]  /*07a0*/  ULDC UR4, c[0x0][0x580] ;  /* 0x0001600000047ab9 */ /* 0x000fe40000000800 */
[----:B------:R-:W-:-:S07]  /*07b0*/  IMAD.U32 R23, RZ, RZ, UR4 ;  /* 0x00000004ff177e24 */ /* 0x000fce000f8e00ff */
.L_x_4:
[----:B------:R-:W-:Y:S02]  /*07c0*/  ULDC.64 UR4, c[0x0][0x5a0] ;  /* 0x0001680000047ab9 */ /* 0x000fe40000000a00 */
[----:B------:R-:W-:-:S04]  /*07d0*/  ISETP.NE.U32.AND P0, PT, RZ, UR4, PT ;  /* 0x00000004ff007c0c */ /* 0x000fc8000bf05070 */
[----:B------:R-:W-:-:S13]  /*07e0*/  ISETP.NE.AND.EX P0, PT, RZ, UR5, PT, P0 ;  /* 0x00000005ff007c0c */ /* 0x000fda000bf05300 */
[----:B------:R-:W-:Y:S05]  /*07f0*/  @!P0 BRA `(.L_x_6) ;  /* 0x00000000001c8947 */ /* 0x000fea0003800000 */
[----:B01----:R-:W0:Y:S02]  /*0800*/  LDC.64 R6, c[0x0][0x5a0] ;  /* 0x00016800ff067b82 */ /* 0x003e240000000a00 */
[----:B0-----:R-:W2:Y:S02]  /*0810*/  LDG.E.64 R6, desc[UR50][R6.64] ;  /* 0x0000003206067981 */ /* 0x001ea4000c1e1b00 */
[----:B--2---:R-:W-:-:S04]  /*0820*/  ISETP.NE.U32.AND P0, PT, R6, RZ, PT ;  /* 0x000000ff0600720c */ /* 0x004fc80003f05070 */
[----:B------:R-:W-:-:S13]  /*0830*/  ISETP.NE.AND.EX P0, PT, R7, RZ, PT, P0 ;  /* 0x000000ff0700720c */ /* 0x000fda0003f05300 */
[----:B------:R-:W-:Y:S05]  /*0840*/  @!P0 BRA `(.L_x_6) ;  /* 0x0000000000088947 */ /* 0x000fea0003800000 */
[----:B------:R3:W5:Y:S01]  /*0850*/  LD.E R22, desc[UR50][R6.64] ;  /* 0x0000003206167980 */ /* 0x000762000c101900 */
[----:B------:R-:W-:Y:S05]  /*0860*/  BRA `(.L_x_7) ;  /* 0x0000000000247947 */ /* 0x000fea0003800000 */
.L_x_6:
[----:B------:R-:W-:Y:S02]  /*0870*/  ULDC.64 UR4, c[0x0][0x590] ;  /* 0x0001640000047ab9 */ /* 0x000fe40000000a00 */
[----:B------:R-:W-:-:S04]  /*0880*/  ISETP.NE.U32.AND P0, PT, RZ, UR4, PT ;  /* 0x00000004ff007c0c */ /* 0x000fc8000bf05070 */
[----:B------:R-:W-:-:S13]  /*0890*/  ISETP.NE.AND.EX P0, PT, RZ, UR5, PT, P0 ;  /* 0x00000005ff007c0c */ /* 0x000fda000bf05300 */
[----:B------:R-:W-:Y:S05]  /*08a0*/  @!P0 BRA `(.L_x_8) ;  /* 0x00000000000c8947 */ /* 0x000fea0003800000 */
[----:B01----:R-:W0:Y:S02]  /*08b0*/  LDC.64 R6, c[0x0][0x590] ;  /* 0x00016400ff067b82 */ /* 0x003e240000000a00 */
[----:B0-----:R2:W5:Y:S01]  /*08c0*/  LDG.E R22, desc[UR50][R6.64] ;  /* 0x0000003206167981 */ /* 0x001562000c1e1900 */
[----:B------:R-:W-:Y:S05]  /*08d0*/  BRA `(.L_x_7) ;  /* 0x0000000000087947 */ /* 0x000fea0003800000 */
.L_x_8:
[----:B------:R-:W-:Y:S02]  /*08e0*/  ULDC UR4, c[0x0][0x584] ;  /* 0x0001610000047ab9 */ /* 0x000fe40000000800 */
[----:B------:R-:W-:-:S07]  /*08f0*/  IMAD.U32 R22, RZ, RZ, UR4 ;  /* 0x00000004ff167e24 */ /* 0x000fce000f8e00ff */
.L_x_7:
[----:B------:R-:W4:Y:S01]  /*0900*/  S2UR UR10, SR_CTAID.Y ;  /* 0x00000000000a79c3 */ /* 0x000f220000002600 */
[----:B------:R-:W-:Y:S01]  /*0910*/  ULDC UR5, c[0x0][0x65c] ;  /* 0x0001970000057ab9 */ /* 0x000fe20000000800 */
[----:B------:R-:W-:Y:S01]  /*0920*/  UISETP.NE.AND UP0, UPT, UR15, 0x2, UPT ;  /* 0x000000020f00788c */ /* 0x000fe2000bf05270 */
[----:B------:R-:W-:Y:S01]  /*0930*/  PRMT R5, RZ, 0x7610, R5 ;  /* 0x00007610ff057816 */ /* 0x000fe20000000005 */
[----:B------:R-:W-:Y:S01]  /*0940*/  UISETP.NE.AND UP2, UPT, UR5, 0x1, UPT ;  /* 0x000000010500788c */ /* 0x000fe2000bf45270 */
[----:B------:R-:W-:Y:S02]  /*0950*/  IMAD.MOV.U32 R18, RZ, RZ, -0x1 ;  /* 0xffffffffff127424 */ /* 0x000fe400078e00ff */
[----:B------:R-:W-:Y:S01]  /*0960*/  IMAD.MOV.U32 R19, RZ, RZ, -0x1 ;  /* 0xffffffffff137424 */ /* 0x000fe200078e00ff */
[----:B------:R-:W4:Y:S01]  /*0970*/  S2UR UR4, SR_CTAID.X ;  /* 0x00000000000479c3 */ /* 0x000f220000002500 */
[----:B------:R-:W-:-:S06]  /*0980*/  UP2UR UR39, UPR, URZ, 0x4 ;  /* 0x000000043f277883 */ /* 0x000fcc0008000000 */
[----:B------:R-:W-:Y:S01]  /*0990*/  @UP2 ULDC UR12, c[0x0][0x10] ;  /* 0x00000400000c2ab9 */ /* 0x000fe20000000800 */
[----:B------:R-:W-:Y:S01]  /*09a0*/  @UP2 UMOV UR7, URZ ;  /* 0x0000003f00072c82 */ /* 0x000fe20008000000 */
[----:B------:R-:W-:Y:S01]  /*09b0*/  @UP2 UMOV UR5, URZ ;  /* 0x0000003f00052c82 */ /* 0x000fe20008000000 */
[----:B0123--:R-:W0:Y:S01]  /*09c0*/  LDC.64 R6, c[0x0][0x650] ;  /* 0x00019400ff067b82 */ /* 0x00fe220000000a00 */
[----:B----4-:R-:W-:Y:S02]  /*09d0*/  @UP2 UMOV UR9, UR10 ;  /* 0x0000000a00092c82 */ /* 0x010fe40008000000 */
[----:B------:R-:W-:Y:S01]  /*09e0*/  @UP2 UMOV UR6, UR9 ;  /* 0x0000000900062c82 */ /* 0x000fe20008000000 */
[----:B------:R-:W-:Y:S01]  /*09f0*/  @!UP2 UMOV UR9, UR10 ;  /* 0x0000000a0009ac82 */ /* 0x000fe20008000000 */
[----:B------:R-:W-:-:S03]  /*0a00*/  @UP2 UIMAD.WIDE.U32 UR12, UR4, UR12, UR6 ;  /* 0x0000000c040c22a5 */ /* 0x000fc6000f8e0006 */
[----:B------:R-:W-:Y:S01]  /*0a10*/  @!UP2 ULDC UR6, c[0x0][0xc] ;  /* 0x000003000006aab9 */ /* 0x000fe20000000800 */
[----:B------:R-:W-:Y:S01]  /*0a20*/  @UP2 UIADD3 UR14, UR13, UR5, URZ ;  /* 0x000000050d0e2290 */ /* 0x000fe2000fffe03f */
[----:B------:R-:W-:Y:S02]  /*0a30*/  ULDC UR10, c[0x0][0xc] ;  /* 0x00000300000a7ab9 */ /* 0x000fe40000000800 */
[----:B------:R-:W-:Y:S01]  /*0a40*/  UMOV UR5, URZ ;  /* 0x0000003f00057c82 */ /* 0x000fe20008000000 */
[----:B------:R-:W-:Y:S01]  /*0a50*/  ULDC UR11, c[0x0][0x10] ;  /* 0x00000400000b7ab9 */ /* 0x000fe20000000800 */
[----:B------:R-:W-:Y:S02]  /*0a60*/  @!UP2 UIMAD.WIDE.U32 UR6, UR6, UR9, UR4 ;  /* 0x000000090606a2a5 */ /* 0x000fe4000f8e0004 */
[----:B------:R-:W-:Y:S01]  /*0a70*/  UIMAD.WIDE.U32 UR10, UR10, UR11, URZ ;  /* 0x0000000b0a0a72a5 */ /* 0x000fe2000f8e003f */
[----:B------:R-:W-:-:S03]  /*0a80*/  ULDC UR13, c[0x0][0x14] ;  /* 0x00000500000d7ab9 */ /* 0x000fc60000000800 */
[----:B------:R-:W-:Y:S02]  /*0a90*/  UIMAD.WIDE.U32 UR36, UR10, UR13, URZ ;  /* 0x0000000d0a2472a5 */ /* 0x000fe4000f8e003f */
[----:B------:R-:W-:Y:S01]  /*0aa0*/  UIMAD UR40, UR11, UR13, URZ ;  /* 0x0000000d0b2872a4 */ /* 0x000fe2000f8e023f */
[----:B------:R-:W-:Y:S01]  /*0ab0*/  @!UP2 UMOV UR12, UR6 ;  /* 0x00000006000cac82 */ /* 0x000fe20008000000 */
[----:B------:R-:W-:Y:S02]  /*0ac0*/  @!UP2 UMOV UR14, UR7 ;  /* 0x00000007000eac82 */ /* 0x000fe40008000000 */
[----:B------:R-:W-:Y:S02]  /*0ad0*/  UIADD3 UR40, UR37, UR40, URZ ;  /* 0x0000002825287290 */ /* 0x000fe4000fffe03f */
[----:B------:R-:W-:-:S04]  /*0ae0*/  UIADD3 UR6, UP1, UR12, UR36, URZ ;  /* 0x000000240c067290 */ /* 0x000fc8000ff3e03f */
[----:B------:R-:W-:Y:S02]  /*0af0*/  UIADD3.X UR7, UR14, UR40, URZ, UP1, !UPT ;  /* 0x000000280e077290 */ /* 0x000fe40008ffe43f */
[----:B------:R-:W-:Y:S02]  /*0b00*/  USEL UR6, UR6, UR12, !UP0 ;  /* 0x0000000c06067287 */ /* 0x000fe4000c000000 */
[----:B------:R-:W-:-:S04]  /*0b10*/  USEL UR7, UR7, UR14, !UP0 ;  /* 0x0000000e07077287 */ /* 0x000fc8000c000000 */
[----:B0-----:R-:W-:Y:S01]  /*0b20*/  ISETP.LE.U32.AND P0, PT, R6, UR6, PT ;  /* 0x0000000606007c0c */ /* 0x001fe2000bf03070 */
[----:B------:R-:W-:Y:S02]  /*0b30*/  IMAD.U32 R16, RZ, RZ, UR6 ;  /* 0x00000006ff107e24 */ /* 0x000fe4000f8e00ff */
[----:B------:R-:W-:Y:S02]  /*0b40*/  IMAD.U32 R2, RZ, RZ, UR7 ;  /* 0x00000007ff027e24 */ /* 0x000fe4000f8e00ff */
[----:B------:R-:W-:-:S03]  /*0b50*/  IMAD.U32 R17, RZ, RZ, UR7 ;  /* 0x00000007ff117e24 */ /* 0x000fc6000f8e00ff */
[----:B------:R-:W-:Y:S01]  /*0b60*/  ISETP.GE.U32.AND.EX P0, PT, R2, R7, PT, P0 ;  /* 0x000000070200720c */ /* 0x000fe20003f06100 */
[----:B------:R-:W-:-:S12]  /*0b70*/  IMAD.MOV.U32 R2, RZ, RZ, -0x1 ;  /* 0xffffffffff027424 */ /* 0x000fd800078e00ff */
[----:B------:R-:W-:Y:S05]  /*0b80*/  @P0 BRA `(.L_x_9) ;  /* 0x00000004008c0947 */ /* 0x000fea0003800000 */
[----:B------:R-:W-:Y:S01]  /*0b90*/  I2FP.F32.U32 R2, UR4 ;  /* 0x0000000400027c45 */ /* 0x000fe20008201000 */
[----:B------:R-:W-:Y:S01]  /*0ba0*/  ULDC.64 UR16, c[0x0][0x628] ;  /* 0x00018a0000107ab9 */ /* 0x000fe20000000a00 */
[----:B------:R-:W-:Y:S01]  /*0bb0*/  ULDC UR6, c[0x0][0x150] ;  /* 0x0000540000067ab9 */ /* 0x000fe20000000800 */
[----:B------:R-:W-:Y:S01]  /*0bc0*/  ISETP.NE.U32.AND P0, PT, RZ, UR16, PT ;  /* 0x00000010ff007c0c */ /* 0x000fe2000bf05070 */
[----:B------:R-:W-:Y:S01]  /*0bd0*/  ULDC UR15, c[0x0][0x630] ;  /* 0x00018c00000f7ab9 */ /* 0x000fe20000000800 */
[----:B------:R-:W-:Y:S01]  /*0be0*/  FMUL R2, R2, UR6 ;  /* 0x0000000602027c20 */ /* 0x000fe20008400000 */
[----:B------:R-:W-:Y:S01]  /*0bf0*/  R2UR UR19, R16 ;  /* 0x00000000101372ca */ /* 0x000fe200000e0000 */
[----:B------:R-:W-:Y:S01]  /*0c00*/  ULDC UR21, c[0x0][0x154] ;  /* 0x0000550000157ab9 */ /* 0x000fe20000000800 */
[----:B------:R-:W-:Y:S01]  /*0c10*/  ISETP.NE.AND.EX P0, PT, RZ, UR17, PT, P0 ;  /* 0x00000011ff007c0c */ /* 0x000fe2000bf05300 */
[----:B------:R0:W1:Y:S01]  /*0c20*/  F2I.U32.TRUNC.NTZ R5, R2 ;  /* 0x0000000200057305 */ /* 0x000062000020f000 */
[----:B------:R-:W-:-:S02]  /*0c30*/  R2UR UR20, R17 ;  /* 0x00000000111472ca */ /* 0x000fc400000e0000 */
[----:B------:R-:W-:Y:S02]  /*0c40*/  R2UR UR6, R16 ;  /* 0x00000000100672ca */ /* 0x000fe400000e0000 */
[----:B------:R-:W-:-:S07]  /*0c50*/  R2UR UR7, R17 ;  /* 0x00000000110772ca */ /* 0x000fce00000e0000 */
[----:B0-----:R-:W-:Y:S08]  /*0c60*/  @!P0 BRA `(.L_x_10) ;  /* 0x0000000000308947 */ /* 0x001ff00003800000 */
[----:B------:R-:W-:Y:S01]  /*0c70*/  R2UR UR6, R16 ;  /* 0x00000000100672ca */ /* 0x000fe200000e0000 */
[----:B------:R-:W-:Y:S01]  /*0c80*/  ULDC UR12, c[0x0][0x634] ;  /* 0x00018d00000c7ab9 */ /* 0x000fe20000000800 */
[----:B------:R-:W-:-:S11]  /*0c90*/  R2UR UR14, R17 ;  /* 0x00000000110e72ca */ /* 0x000fd600000e0000 */
[----:B------:R-:W-:-:S04]  /*0ca0*/  UIADD3 UR12, UP1, UR6, UR12, URZ ;  /* 0x0000000c060c7290 */ /* 0x000fc8000ff3e03f */
[----:B------:R-:W-:-:S04]  /*0cb0*/  UIADD3.X UR14, URZ, UR14, URZ, UP1, !UPT ;  /* 0x0000000e3f0e7290 */ /* 0x000fc80008ffe43f */
[----:B------:R-:W-:-:S04]  /*0cc0*/  UIMAD.WIDE.U32 UR6, UR14, UR16, URZ ;  /* 0x000000100e0672a5 */ /* 0x000fc8000f8e003f */
[----:B------:R-:W-:Y:S02]  /*0cd0*/  UIMAD.WIDE.U32 UR10, UP1, UR12, UR17, UR6 ;  /* 0x000000110c0a72a5 */ /* 0x000fe4000f820006 */
[----:B------:R-:W-:Y:S02]  /*0ce0*/  UIMAD.WIDE.U32 UR6, UR12, UR16, URZ ;  /* 0x000000100c0672a5 */ /* 0x000fe4000f8e003f */
[----:B------:R-:W-:Y:S02]  /*0cf0*/  UIADD3.X UR13, URZ, URZ, URZ, UP1, !UPT ;  /* 0x0000003f3f0d7290 */ /* 0x000fe40008ffe43f */
[----:B------:R-:W-:Y:S01]  /*0d00*/  UIADD3 URZ, UP1, UR7, UR10, URZ ;  /* 0x0000000a073f7290 */ /* 0x000fe2000ff3e03f */
[----:B------:R-:W-:-:S03]  /*0d10*/  UMOV UR12, UR11 ;  /* 0x0000000b000c7c82 */ /* 0x000fc60008000000 */
[----:B------:R-:W-:-:S12]  /*0d20*/  UIMAD.WIDE.U32.X UR6, UR14, UR17, UR12, UP1 ;  /* 0x000000110e0672a5 */ /* 0x000fd800088e040c */
.L_x_10:
[----:B------:R-:W-:Y:S01]  /*0d30*/  USHF.R.U64 UR5, UR6, UR15, UR7 ;  /* 0x0000000f06057299 */ /* 0x000fe20008001207 */
[----:B------:R-:W-:Y:S01]  /*0d40*/  I2FP.F32.U32 R2, UR9 ;  /* 0x0000000900027c45 */ /* 0x000fe20008201000 */
[----:B------:R-:W-:Y:S01]  /*0d50*/  USHF.R.U32.HI UR6, URZ, UR15, UR7 ;  /* 0x0000000f3f067299 */ /* 0x000fe20008011607 */
[----:B-1----:R-:W-:Y:S01]  /*0d60*/  R2UR UR14, R5 ;  /* 0x00000000050e72ca */ /* 0x002fe200000e0000 */
[----:B------:R-:W-:Y:S02]  /*0d70*/  UIADD3 UR17, UP1, URZ, -UR5, URZ ;  /* 0x800000053f117290 */ /* 0x000fe4000ff3e03f */
[----:B------:R-:W-:Y:S01]  /*0d80*/  FMUL R2, R2, UR21 ;  /* 0x0000001502027c20 */ /* 0x000fe20008400000 */
[----:B------:R-:W-:Y:S01]  /*0d90*/  ULDC.64 UR10, c[0x0][0x620] ;  /* 0x00018800000a7ab9 */ /* 0x000fe20000000a00 */
[----:B------:R-:W-:Y:S01]  /*0da0*/  UIADD3.X UR6, URZ, ~UR6, URZ, UP1, !UPT ;  /* 0x800000063f067290 */ /* 0x000fe20008ffe43f */
[----:B------:R-:W-:Y:S01]  /*0db0*/  UMOV UR12, UR19 ;  /* 0x00000013000c7c82 */ /* 0x000fe20008000000 */
[----:B------:R-:W-:-:S02]  /*0dc0*/  UMOV UR13, UR20 ;  /* 0x00000014000d7c82 */ /* 0x000fc40008000000 */
[----:B------:R-:W-:Y:S01]  /*0dd0*/  UIMAD UR6, UR6, UR10, URZ ;  /* 0x0000000a060672a4 */ /* 0x000fe2000f8e023f */
[----:B------:R-:W0:Y:S01]  /*0de0*/  F2I.U32.TRUNC.NTZ R2, R2 ;  /* 0x0000000200027305 */ /* 0x000e22000020f000 */
[----:B------:R-:W-:Y:S02]  /*0df0*/  UIMAD.WIDE.U32 UR12, UR17, UR10, UR12 ;  /* 0x0000000a110c72a5 */ /* 0x000fe4000f8e000c */
[----:B------:R-:W-:Y:S01]  /*0e00*/  UIMAD UR17, UR17, UR11, UR6 ;  /* 0x0000000b111172a4 */ /* 0x000fe2000f8e0206 */
[----:B------:R-:W-:Y:S01]  /*0e10*/  ULDC UR24, c[0x0][0x658] ;  /* 0x0001960000187ab9 */ /* 0x000fe20000000800 */
[----:B------:R-:W-:Y:S02]  /*0e20*/  UMOV UR22, 0xffffffff ;  /* 0xffffffff00167882 */ /* 0x000fe40000000000 */
[----:B------:R-:W-:Y:S01]  /*0e30*/  UIADD3 UR17, UR13, UR17, URZ ;  /* 0x000000110d117290 */ /* 0x000fe2000fffe03f */
[----:B------:R-:W-:Y:S01]  /*0e40*/  ULDC UR19, c[0x0][0x618] ;  /* 0x0001860000137ab9 */ /* 0x000fe20000000800 */
[----:B------:R-:W-:Y:S01]  /*0e50*/  ULDC.64 UR6, c[0x0][0x640] ;  /* 0x0001900000067ab9 */ /* 0x000fe20000000a00 */
[----:B------:R-:W-:Y:S01]  /*0e60*/  USHF.L.U32 UR13, UR22, UR24, URZ ;  /* 0x00000018160d7299 */ /* 0x000fe2000800063f */
[----:B------:R-:W-:Y:S01]  /*0e70*/  ISETP.NE.U32.AND P0, PT, RZ, UR6, PT ;  /* 0x00000006ff007c0c */ /* 0x000fe2000bf05070 */
[----:B------:R-:W-:-:S02]  /*0e80*/  USHF.R.U64 UR22, UR12, UR19, UR17 ;  /* 0x000000130c167299 */ /* 0x000fc40008001211 */
[----:B------:R-:W-:Y:S01]  /*0e90*/  USHF.R.U32.HI UR12, URZ, UR19, UR17 ;  /* 0x000000133f0c7299 */ /* 0x000fe20008011611 */
[----:B0-----:R-:W-:Y:S01]  /*0ea0*/  R2UR UR16, R2 ;  /* 0x00000000021072ca */ /* 0x001fe200000e0000 */
[----:B------:R-:W-:Y:S01]  /*0eb0*/  ULDC UR21, c[0x0][0x608] ;  /* 0x0001820000157ab9 */ /* 0x000fe20000000800 */
[----:B------:R-:W-:Y:S01]  /*0ec0*/  ISETP.NE.AND.EX P0, PT, RZ, UR7, PT, P0 ;  /* 0x00000007ff007c0c */ /* 0x000fe2000bf05300 */
[----:B------:R-:W-:Y:S02]  /*0ed0*/  USHF.R.U64 UR26, UR22, UR21, UR12 ;  /* 0x00000015161a7299 */ /* 0x000fe4000800120c */
[----:B------:R-:W-:Y:S01]  /*0ee0*/  USHF.R.U32.HI UR12, URZ, UR21, UR12 ;  /* 0x000000153f0c7299 */ /* 0x000fe2000801160c */
[----:B------:R-:W-:Y:S01]  /*0ef0*/  UMOV UR20, 0x1 ;  /* 0x0000000100147882 */ /* 0x000fe20000000000 */
[----:B------:R-:W-:Y:S02]  /*0f00*/  UIADD3 UR14, -UR14, URZ, URZ ;  /* 0x0000003f0e0e7290 */ /* 0x000fe4000fffe13f */
[----:B------:R-:W-:-:S02]  /*0f10*/  USHF.R.U64 UR27, UR26, UR24, UR12 ;  /* 0x000000181a1b7299 */ /* 0x000fc4000800120c */
[----:B------:R-:W-:Y:S01]  /*0f20*/  USHF.L.U32 UR19, UR20, UR24, URZ ;  /* 0x0000001814137299 */ /* 0x000fe2000800063f */
[----:B------:R-:W-:Y:S01]  /*0f30*/  ULDC UR15, c[0x0][0x144] ;  /* 0x00005100000f7ab9 */ /* 0x000fe20000000800 */
[----:B------:R-:W-:Y:S01]  /*0f40*/  ULDC UR10, c[0x0][0x600] ;  /* 0x00018000000a7ab9 */ /* 0x000fe20000000800 */
[----:B------:R-:W-:Y:S02]  /*0f50*/  ULOP3.LUT UR20, URZ, UR13, URZ, 0x33, !UPT ;  /* 0x0000000d3f147292 */ /* 0x000fe4000f8e333f */
[----:B------:R-:W-:Y:S02]  /*0f60*/  USHF.R.U32.HI UR13, URZ, UR24, UR12 ;  /* 0x000000183f0d7299 */ /* 0x000fe4000801160c */
[----:B------:R-:W-:Y:S02]  /*0f70*/  UIADD3 UR11, UR10, -0x1, URZ ;  /* 0xffffffff0a0b7890 */ /* 0x000fe4000fffe03f */
[----:B------:R-:W-:Y:S02]  /*0f80*/  UIADD3 UR23, -UR16, URZ, URZ ;  /* 0x0000003f10177290 */ /* 0x000fe4000fffe13f */
[----:B------:R-:W-:Y:S01]  /*0f90*/  UIMAD UR4, UR15, UR14, UR4 ;  /* 0x0000000e0f0472a4 */ /* 0x000fe2000f8e0204 */
[----:B------:R-:W-:Y:S01]  /*0fa0*/  ULDC UR28, c[0x0][0x148] ;  /* 0x00005200001c7ab9 */ /* 0x000fe20000000800 */
[----:B------:R-:W-:Y:S01]  /*0fb0*/  ULDC UR24, c[0x0][0x648] ;  /* 0x0001920000187ab9 */ /* 0x000fe20000000800 */
[----:B------:R-:W-:Y:S01]  /*0fc0*/  ULDC UR25, c[0x0][0x638] ;  /* 0x00018e0000197ab9 */ /* 0x000fe20000000800 */
[----:B------:R-:W-:Y:S01]  /*0fd0*/  UMOV UR12, UR27 ;  /* 0x0000001b000c7c82 */ /* 0x000fe20008000000 */
[----:B------:R-:W-:Y:S07]  /*0fe0*/  @!P0 BRA `(.L_x_11) ;  /* 0x0000000000308947 */ /* 0x000fee0003800000 */
[----:B------:R-:W-:Y:S02]  /*0ff0*/  ULDC UR16, c[0x0][0x64c] ;  /* 0x0001930000107ab9 */ /* 0x000fe40000000800 */
        /* <DEDUP_REMOVED lines=8> */
[----:B------:R-:W-:-:S07]  /*1080*/  UIMAD.WIDE.U32.X UR6, UR21, UR7, UR16, UP1 ;  /* 0x00000007150672a5 */ /* 0x000fce00088e0410 */
[----:B------:R-:W-:Y:S01]  /*1090*/  UMOV UR12, UR6 ;  /* 0x00000006000c7c82 */ /* 0x000fe20008000000 */
[----:B------:R-:W-:-:S05]  /*10a0*/  UMOV UR13, UR7 ;  /* 0x00000007000d7c82 */ /* 0x000fca0008000000 */
.L_x_11:
[----:B------:R-:W-:Y:S01]  /*10b0*/  UISETP.NE.AND UP1, UPT, UR39, URZ, UPT ;  /* 0x0000003f2700728c */ /* 0x000fe2000bf25270 */
[----:B------:R-:W-:Y:S01]  /*10c0*/  IMAD.MOV.U32 R5, RZ, RZ, 0x1 ;  /* 0x00000001ff057424 */ /* 0x000fe200078e00ff */
[----:B------:R-:W-:Y:S01]  /*10d0*/  USHF.R.U64 UR6, UR12, UR24, UR13 ;  /* 0x000000180c067299 */ /* 0x000fe2000800120d */
[----:B------:R-:W-:Y:S01]  /*10e0*/  IMAD.U32 R19, RZ, RZ, UR5 ;  /* 0x00000005ff137e24 */ /* 0x000fe2000f8e00ff */
[----:B------:R-:W-:Y:S02]  /*10f0*/  ULOP3.LUT UR20, UR26, UR20, URZ, 0xc0, !UPT ;  /* 0x000000141a147292 */ /* 0x000fe4000f8ec03f */
[----:B------:R-:W-:Y:S02]  /*1100*/  UIADD3 UR7, -UR6, URZ, URZ ;  /* 0x0000003f06077290 */ /* 0x000fe4000fffe13f */
[----:B------:R-:W-:Y:S02]  /*1110*/  UIMAD UR19, UR19, UR6, UR20 ;  /* 0x00000006131372a4 */ /* 0x000fe4000f8e0214 */
[----:B------:R-:W-:-:S02]  /*1120*/  ULOP3.LUT UR11, UR22, UR11, URZ, 0xc0, !UPT ;  /* 0x0000000b160b7292 */ /* 0x000fc4000f8ec03f */
[----:B------:R-:W-:Y:S02]  /*1130*/  @UP1 UIMAD UR4, UR28, UR23, UR9 ;  /* 0x000000171c0412a4 */ /* 0x000fe4000f8e0209 */
[----:B------:R-:W-:-:S03]  /*1140*/  UIMAD UR6, UR7, UR25, UR27 ;  /* 0x00000019070672a4 */ /* 0x000fc6000f8e021b */
[----:B------:R-:W-:Y:S01]  /*1150*/  ULDC UR7, c[0x0][0x610] ;  /* 0x0001840000077ab9 */ /* 0x000fe20000000800 */
[----:B------:R-:W-:Y:S02]  /*1160*/  UIMAD UR6, UR6, UR10, UR11 ;  /* 0x0000000a060672a4 */ /* 0x000fe4000f8e020b */
[----:B------:R-:W-:-:S04]  /*1170*/  UIMAD UR4, UR19, UR7, UR4 ;  /* 0x00000007130472a4 */ /* 0x000fc8000f8e0204 */
[----:B------:R-:W-:Y:S02]  /*1180*/  USEL UR7, UR6, UR4, !UP1 ;  /* 0x0000000406077287 */ /* 0x000fe4000c800000 */
[----:B------:R-:W-:-:S04]  /*1190*/  USEL UR4, UR4, UR6, !UP1 ;  /* 0x0000000604047287 */ /* 0x000fc8000c800000 */
[----:B------:R-:W-:Y:S02]  /*11a0*/  IMAD.U32 R2, RZ, RZ, UR7 ;  /* 0x00000007ff027e24 */ /* 0x000fe4000f8e00ff */
[----:B------:R-:W-:-:S07]  /*11b0*/  IMAD.U32 R18, RZ, RZ, UR4 ;  /* 0x00000004ff127e24 */ /* 0x000fce000f8e00ff */
.L_x_9:
[----:B------:R-:W-:Y:S02]  /*11c0*/  ULDC UR4, c[0x0][0x28c] ;  /* 0x0000a30000047ab9 */ /* 0x000fe40000000800 */
[----:B------:R-:W-:-:S04]  /*11d0*/  UIADD3 UR4, UR4, 0x1f, URZ ;  /* 0x0000001f04047890 */ /* 0x000fc8000fffe03f */
[----:B------:R-:W-:-:S04]  /*11e0*/  USHF.R.S32.HI UR5, URZ, 0x1f, UR4 ;  /* 0x0000001f3f057899 */ /* 0x000fc80008011404 */
[----:B------:R-:W-:-:S04]  /*11f0*/  ULEA.HI UR5, UR5, UR4, URZ, 0x5 ;  /* 0x0000000405057291 */ /* 0x000fc8000f8f283f */
[----:B------:R-:W-:Y:S01]  /*1200*/  USHF.R.S32.HI UR38, URZ, 0x5, UR5 ;  /* 0x000000053f267899 */ /* 0x000fe20008011405 */
[----:B------:R-:W-:Y:S11]  /*1210*/  @!P1 BRA `(.L_x_12) ;  /* 0x0000007800cc9947 */ /* 0x000ff60003800000 */
[----:B------:R-:W-:-:S06]  /*1220*/  UISETP.GT.U32.AND UP1, UPT, UR18, 0x1, UPT ;  /* 0x000000011200788c */ /* 0x000fcc000bf24070 */
[----:B------:R-:W-:-:S13]  /*1230*/  PLOP3.LUT P0, PT, PT, PT, UP1, 0x80, 0x0 ;  /* 0x000000000000781c */ /* 0x000fda0003f0f018 */
[----:B------:R-:W-:Y:S05]  /*1240*/  @P0 EXIT ;  /* 0x000000000000094d */ /* 0x000fea0003800000 */
.L_x_13:
[----:B------:R-:W-:-:S08]  /*1250*/  NOP ;  /* 0x0000000000007918 */ /* 0x000fd00000000000 */
[----:B------:R-:W0:Y:S02]  /*1260*/  USETMAXREG.TRY_ALLOC.CTAPOOL UP1, 0xe8 ;  /* 0x000000e8000079c8 */ /* 0x000e240008020600 */
[----:B0-----:R-:W-:-:S13]  /*1270*/  PLOP3.LUT P0, PT, PT, PT, UP1, 0x80, 0x0 ;  /* 0x000000000000781c */ /* 0x001fda0003f0f018 */
[----:B------:R-:W-:Y:S05]  /*1280*/  @!P0 BRA `(.L_x_13) ;  /* 0xfffffffc00f08947 */ /* 0x000fea000383ffff */
[----:B------:R-:W-:-:S13]  /*1290*/  LOP3.LUT P0, RZ, R5, 0xff, RZ, 0xc0, !PT ;  /* 0x000000ff05ff7812 */ /* 0x000fda000780c0ff */
[----:B------:R-:W-:Y:S05]  /*12a0*/  @!P0 EXIT ;  /* 0x000000000000894d */ /* 0x000fea0003800000 */
[----:B------:R-:W0:Y:S01]  /*12b0*/  S2UR UR5, SR_CgaCtaId ;  /* 0x00000000000579c3 */ /* 0x000e220000008800 */
[----:B------:R-:W-:Y:S01]  /*12c0*/  VIADD R6, R0, 0xffffffff ;  /* 0xffffffff00067836 */ /* 0x000fe20000000000 */
[----:B------:R-:W-:Y:S01]  /*12d0*/  SHF.R.S32.HI R4, RZ, 0x1f, R3 ;  /* 0x0000001fff047819 */ /* 0x000fe20000011403 */
[----:B------:R-:W-:Y:S01]  /*12e0*/  UMOV UR44, 0x400 ;  /* 0x00000400002c7882 */ /* 0x000fe20000000000 */
[----:B------:R-:W-:Y:S02]  /*12f0*/  USHF.R.U32.HI UR4, URZ, 0x2, UR38 ;  /* 0x000000023f047899 */ /* 0x000fe40008011626 */
[----:B------:R-:W-:Y:S01]  /*1300*/  R2UR UR46, R6 ;  /* 0x00000000062e72ca */ /* 0x000fe200000e0000 */
[----:B------:R-:W-:Y:S01]  /*1310*/  ULOP3.LUT UR45, UR38, 0x3, URZ, 0xc0, !UPT ;  /* 0x00000003262d7892 */ /* 0x000fe2000f8ec03f */
[CC--:B------:R-:W-:Y:S01]  /*1320*/  LEA.HI R0, R4.reuse, R3.reuse, RZ, 0x2 ;  /* 0x0000000304007211 */ /* 0x0c0fe200078f10ff */
[----:B------:R-:W-:Y:S01]  /*1330*/  UISETP.LT.AND UP1, UPT, UR38, 0x1, UPT ;  /* 0x000000012600788c */ /* 0x000fe2000bf21270 */
[----:B------:R-:W-:Y:S01]  /*1340*/  LEA.HI R4, R4, R3, RZ, 0x5 ;  /* 0x0000000304047211 */ /* 0x000fe200078f28ff */
[----:B------:R-:W-:Y:S01]  /*1350*/  ULOP3.LUT UR4, UR4, 0x1, URZ, 0xc0, !UPT ;  /* 0x0000000104047892 */ /* 0x000fe2000f8ec03f */
[--C-:B------:R-:W-:Y:S01]  /*1360*/  SHF.R.S32.HI R152, RZ, 0x2, R0.reuse ;  /* 0x00000002ff987819 */ /* 0x100fe20000011400 */
[----:B------:R-:W-:Y:S01]  /*1370*/  ULDC UR6, c[0x0][0x284] ;  /* 0x0000a10000067ab9 */ /* 0x000fe20000000800 */
[----:B------:R-:W-:Y:S01]  /*1380*/  SHF.R.S32.HI R5, RZ, 0x1f, R0 ;  /* 0x0000001fff057819 */ /* 0x000fe20000011400 */
[----:B------:R-:W-:Y:S01]  /*1390*/  USEL UR45, UR45, URZ, !UP0 ;  /* 0x0000003f2d2d7287 */ /* 0x000fe2000c000000 */
[----:B------:R-:W-:Y:S01]  /*13a0*/  LOP3.LUT R154, R0, 0xfffffffc, RZ, 0xc0, !PT ;  /* 0xfffffffc009a7812 */ /* 0x000fe200078ec0ff */
[----:B------:R-:W-:Y:S01]  /*13b0*/  USEL UR48, UR38, 0x1, UP1 ;  /* 0x0000000126307887 */ /* 0x000fe20008800000 */
[----:B------:R-:W-:Y:S01]  /*13c0*/  LEA.HI R5, R5, R152, RZ, 0x3 ;  /* 0x0000009805057211 */ /* 0x000fe200078f18ff */
[----:B------:R-:W-:Y:S01]  /*13d0*/  USHF.L.U32 UR46, UR46, 0x3, URZ ;  /* 0x000000032e2e7899 */ /* 0x000fe2000800063f */
[----:B------:R-:W-:Y:S01]  /*13e0*/  ISETP.NE.AND P0, PT, R6, RZ, PT ;  /* 0x000000ff0600720c */ /* 0x000fe20003f05270 */
[----:B------:R-:W-:Y:S01]  /*13f0*/  UISETP.EQ.U32.AND UP0, UPT, UR4, 0x1, !UP0 ;  /* 0x000000010400788c */ /* 0x000fe2000c702070 */
[----:B------:R-:W-:Y:S01]  /*1400*/  LOP3.LUT R5, R5, 0xfffffff8, RZ, 0xc0, !PT ;  /* 0xfffffff805057812 */ /* 0x000fe200078ec0ff */
[----:B------:R-:W-:Y:S01]  /*1410*/  IMAD.IADD R154, R3, 0x1, -R154 ;  /* 0x00000001039a7824 */ /* 0x000fe200078e0a9a */
[----:B0-----:R-:W-:Y:S01]  /*1420*/  ULEA UR44, UR5, UR44, 0x18 ;  /* 0x0000002c052c7291 */ /* 0x001fe2000f8ec03f */
[----:B------:R-:W-:Y:S01]  /*1430*/  IMAD.U32 R156, RZ, RZ, UR46 ;  /* 0x0000002eff9c7e24 */ /* 0x000fe2000f8e00ff */
[----:B------:R-:W-:Y:S01]  /*1440*/  SEL R168, RZ, 0x1, P0 ;  /* 0x00000001ffa87807 */ /* 0x000fe20000000000 */
[----:B------:R-:W-:Y:S01]  /*1450*/  IMAD.IADD R152, R152, 0x1, -R5 ;  /* 0x0000000198987824 */ /* 0x000fe200078e0a05 */
[----:B------:R-:W-:Y:S01]  /*1460*/  UIADD3 UR47, UR44, 0x50, URZ ;  /* 0x000000502c2f7890 */ /* 0x000fe2000fffe03f */
[----:B------:R-:W-:Y:S01]  /*1470*/  SHF.R.S32.HI R5, RZ, 0x5, R4 ;  /* 0x00000005ff057819 */ /* 0x000fe20000011404 */
[----:B------:R-:W-:Y:S01]  /*1480*/  ULOP3.LUT UR42, UR41, 0x1, URZ, 0xfc, !UPT ;  /* 0x00000001292a7892 */ /* 0x000fe2000f8efc3f */
[C---:B------:R-:W-:Y:S01]  /*1490*/  LOP3.LUT R158, R156.reuse, 0x8, RZ, 0xc0, !PT ;  /* 0x000000089c9e7812 */ /* 0x040fe200078ec0ff */
[----:B------:R-:W-:Y:S01]  /*14a0*/  USHF.L.U32 UR43, UR38, 0x1, URZ ;  /* 0x00000001262b7899 */ /* 0x000fe2000800063f */
[--C-:B------:R-:W-:Y:S01]  /*14b0*/  SHF.R.S32.HI R153, RZ, 0x1f, R152.reuse ;  /* 0x0000001fff997819 */ /* 0x100fe20000011498 */
[C-C-:B------:R-:W-:Y:S01]  /*14c0*/  IMAD R159, R5.reuse, -0x10, -R152.reuse ;  /* 0xfffffff0059f7824 */ /* 0x140fe200078e0a98 */
[----:B------:R-:W-:Y:S01]  /*14d0*/  LOP3.LUT R156, R156, 0x8, RZ, 0xc, !PT ;  /* 0x000000089c9c7812 */ /* 0x000fe200078e0cff */
[----:B------:R-:W-:Y:S01]  /*14e0*/  IMAD.U32 R155, RZ, RZ, UR47 ;  /* 0x0000002fff9b7e24 */ /* 0x000fe2000f8e00ff */
[----:B------:R-:W-:Y:S01]  /*14f0*/  LOP3.LUT R158, R158, 0x18, RZ, 0x3c, !PT ;  /* 0x000000189e9e7812 */ /* 0x000fe200078e3cff */
[----:B------:R-:W-:Y:S01]  /*1500*/  IMAD.WIDE R152, R5, 0x10, R152 ;  /* 0x0000001005987825 */ /* 0x000fe200078e0298 */
[----:B------:R-:W-:-:S02]  /*1510*/  UIADD3 UR48, -UR48, UR38, URZ ;  /* 0x0000002630307290 */ /* 0x000fc4000fffe13f */
[----:B------:R-:W-:Y:S01]  /*1520*/  USEL UR49, URZ, 0x1, !UP0 ;  /* 0x000000013f317887 */ /* 0x000fe2000c000000 */
[----:B------:R-:W-:Y:S02]  /*1530*/  VIADD R157, R155, UR46 ;  /* 0x0000002e9b9d7c36 */ /* 0x000fe40008000000 */
[----:B------:R-:W-:-:S09]  /*1540*/  VIADD R159, R159, UR6 ;  /* 0x000000069f9f7c36 */ /* 0x000fd20008000000 */
.L_x_289:
[----:B------:R-:W-:Y:S01]  /*1550*/  SHF.L.U32 R0, R168, 0x1f, RZ ;  /* 0x0000001fa8007819 */ /* 0x000fe200000006ff */
[----:B------:R-:W-:Y:S02]  /*1560*/  ULDC UR4, c[0x0][0x28c] ;  /* 0x0000a30000047ab9 */ /* 0x000fe40000000800 */
[----:B------:R-:W-:Y:S01]  /*1570*/  ISETP.LT.AND P1, PT, RZ, UR4, PT ;  /* 0x00000004ff007c0c */ /* 0x000fe2000bf21270 */
[----:B------:R-:W0:Y:S02]  /*1580*/  SYNCS.PHASECHK.TRANS64.TRYWAIT P0, [R155+UR46], R0 ;  /* 0x000000009b0075a7 */ /* 0x000e24000800016e */
[----:B0-234-:R-:W-:Y:S10]  /*1590*/  @!P0 BRA `(.L_x_14) ;  /* 0x0000008400e08947 */ /* 0x01dff40003800000 */
.L_x_311:
[----:B------:R-:W-:Y:S05]  /*15a0*/  @P1 BRA `(.L_x_15) ;  /* 0x0000000000401947 */ /* 0x000fea0003800000 */
[----:B0-----:R-:W-:Y:S01]  /*15b0*/  MOV R0, 0x0 ;  /* 0x0000000000007802 */ /* 0x001fe20000000f00 */
[----:B------:R-:W-:Y:S01]  /*15c0*/  ULDC.64 UR4, c[0x4][0x68] ;  /* 0x01001a0000047ab9 */ /* 0x000fe20000000a00 */
[----:B------:R-:W-:Y:S01]  /*15d0*/  ULDC.64 UR6, c[0x4][0x8] ;  /* 0x0100020000067ab9 */ /* 0x000fe20000000a00 */
[----:B------:R-:W-:Y:S01]  /*15e0*/  IMAD.U32 R4, RZ, RZ, UR4 ;  /* 0x00000004ff047e24 */ /* 0x000fe2000f8e00ff */
[----:B------:R0:W1:Y:S01]  /*15f0*/  LDC.64 R14, c[0x4][R0] ;  /* 0x01000000000e7b82 */ /* 0x0000620000000a00 */
[----:B------:R-:W-:Y:S01]  /*1600*/  IMAD.U32 R5, RZ, RZ, UR5 ;  /* 0x00000005ff057e24 */ /* 0x000fe2000f8e00ff */
[----:B------:R-:W-:Y:S01]  /*1610*/  ULDC.64 UR4, c[0x4][0x70] ;  /* 0x01001c0000047ab9 */ /* 0x000fe20000000a00 */
[----:B------:R-:W-:Y:S02]  /*1620*/  IMAD.U32 R10, RZ, RZ, UR6 ;  /* 0x00000006ff0a7e24 */ /* 0x000fe4000f8e00ff */
[----:B------:R-:W-:Y:S02]  /*1630*/  IMAD.U32 R6, RZ, RZ, UR4 ;  /* 0x00000004ff067e24 */ /* 0x000fe4000f8e00ff */
[----:B------:R-:W-:-:S02]  /*1640*/  IMAD.U32 R7, RZ, RZ, UR5 ;  /* 0x00000005ff077e24 */ /* 0x000fc4000f8e00ff */
[----:B------:R-:W-:Y:S02]  /*1650*/  IMAD.U32 R11, RZ, RZ, UR7 ;  /* 0x00000007ff0b7e24 */ /* 0x000fe4000f8e00ff */
[----:B------:R-:W-:Y:S02]  /*1660*/  IMAD.MOV.U32 R8, RZ, RZ, 0x1e1 ;  /* 0x000001e1ff087424 */ /* 0x000fe400078e00ff */
[----:B------:R-:W-:Y:S02]  /*1670*/  IMAD.MOV.U32 R12, RZ, RZ, 0x1 ;  /* 0x00000001ff0c7424 */ /* 0x000fe400078e00ff */
[----:B0-----:R-:W-:-:S07]  /*1680*/  IMAD.MOV.U32 R13, RZ, RZ, RZ ;  /* 0x000000ffff0d7224 */ /* 0x001fce00078e00ff */
[----:B------:R-:W-:-:S07]  /*1690*/  LEPC R20, `(.L_x_15) ;  /* 0x000000001014794e */ /* 0x000fce0000000000 */
[----:B-1---5:R-:W-:Y:S05]  /*16a0*/  CALL.ABS.NOINC R14 ;  /* 0x000000000e007343 */ /* 0x022fea0003c00000 */
.L_x_15:
[----:B0-----:R-:W-:-:S05]  /*16b0*/  IMAD.U32 R0, RZ, RZ, UR42 ;  /* 0x0000002aff007e24 */ /* 0x001fca000f8e00ff */
[----:B------:R-:W-:-:S13]  /*16c0*/  ISETP.NE.AND P0, PT, R0, 0x3, PT ;  /* 0x000000030000780c */ /* 0x000fda0003f05270 */
[----:B------:R-:W-:Y:S05]  /*16d0*/  @!P0 BRA `(.L_x_16) ;  /* 0x0000000000048947 */ /* 0x000fea0003800000 */
[----:B------:R-:W-:Y:S01]  /*16e0*/  BPT.TRAP 0x1 ;  /* 0x000000040000795c */ /* 0x000fe20000300000 */
.L_x_16:
[----:B------:R-:W-:Y:S02]  /*16f0*/  IMAD.U32 R3, RZ, RZ, UR45 ;  /* 0x0000002dff037e24 */ /* 0x000fe4000f8e00ff */
[----:B------:R-:W-:-:S03]  /*1700*/  IMAD.U32 R0, RZ, RZ, UR49 ;  /* 0x00000031ff007e24 */ /* 0x000fc6000f8e00ff */
[----:B------:R-:W-:Y:S02]  /*1710*/  LEA R3, R3, UR44, 0x3 ;  /* 0x0000002c03037c11 */ /* 0x000fe4000f8e18ff */
[----:B------:R-:W-:-:S04]  /*1720*/  SHF.L.U32 R0, R0, 0x1f, RZ ;  /* 0x0000001f00007819 */ /* 0x000fc800000006ff */
[----:B------:R0:W1:Y:S01]  /*1730*/  SYNCS.PHASECHK.TRANS64.TRYWAIT P1, [R3+URZ], R0 ;  /* 0x00000000030075a7 */ /* 0x000062000802017f */
[----:B------:R-:W-:Y:S05]  /*1740*/  @!P0 BRA `(.L_x_17) ;  /* 0x0000000000048947 */ /* 0x000fea0003800000 */
[----:B------:R-:W-:Y:S01]  /*1750*/  BPT.TRAP 0x1 ;  /* 0x000000040000795c */ /* 0x000fe20000300000 */
.L_x_17:
[----:B------:R-:W-:-:S05]  /*1760*/  IMAD.U32 R4, RZ, RZ, UR48 ;  /* 0x00000030ff047e24 */ /* 0x000fca000f8e00ff */
[----:B------:R-:W-:Y:S01]  /*1770*/  ISETP.GE.AND P2, PT, R4, 0x1, PT ;  /* 0x000000010400780c */ /* 0x000fe20003f46270 */
[----:B-1----:R-:W-:-:S12]  /*1780*/  @P1 BRA `(.L_x_18) ;  /* 0x0000000000081947 */ /* 0x002fd80003800000 */
[----:B------:R-:W1:Y:S02]  /*1790*/  SYNCS.PHASECHK.TRANS64.TRYWAIT P1, [R3+URZ], R0 ;  /* 0x00000000030075a7 */ /* 0x000e64000802017f */
[----:B-1----:R-:W-:Y:S05]  /*17a0*/  @!P1 BRA `(.L_x_19) ;  /* 0x0000008400709947 */ /* 0x002fea0003800000 */
.L_x_18:
[----:B------:R-:W-:Y:S05]  /*17b0*/  WARPSYNC.ALL ;  /* 0x0000000000007948 */ /* 0x000fea0003800000 */
[----:B------:R-:W-:Y:S01]  /*17c0*/  UIADD3 UR4, UR44, 0x180, URZ ;  /* 0x000001802c047890 */ /* 0x000fe2000fffe03f */
[----:B------:R-:W-:Y:S01]  /*17d0*/  WARPGROUP.ARRIVE ;  /* 0x00000000000079c5 */ /* 0x000fe20000000000 */
[----:B------:R-:W-:Y:S02]  /*17e0*/  UIADD3 UR5, UR44, 0x8180, URZ ;  /* 0x000081802c057890 */ /* 0x000fe4000fffe03f */
[----:B------:R-:W-:Y:S02]  /*17f0*/  USHF.R.U32.HI UR4, URZ, 0x4, UR4 ;  /* 0x000000043f047899 */ /* 0x000fe40008011604 */
[----:B------:R-:W-:-:S02]  /*1800*/  USHF.R.U32.HI UR5, URZ, 0x4, UR5 ;  /* 0x000000043f057899 */ /* 0x000fc40008011605 */
[----:B------:R-:W-:Y:S02]  /*1810*/  ULOP3.LUT UR4, UR4, 0x3fff, URZ, 0xc0, !UPT ;  /* 0x00003fff04047892 */ /* 0x000fe4000f8ec03f */
[----:B------:R-:W-:Y:S02]  /*1820*/  ULOP3.LUT UR5, UR5, 0x3fff, URZ, 0xc0, !UPT ;  /* 0x00003fff05057892 */ /* 0x000fe4000f8ec03f */
[----:B------:R-:W-:Y:S02]  /*1830*/  ULOP3.LUT UR8, UR4, 0x10000, URZ, 0xfc, !UPT ;  /* 0x0001000004087892 */ /* 0x000fe4000f8efc3f */
[----:B------:R-:W-:Y:S02]  /*1840*/  ULOP3.LUT UR9, UR5, 0x10000, URZ, 0xfc, !UPT ;  /* 0x0001000005097892 */ /* 0x000fe4000f8efc3f */
[----:B------:R-:W-:Y:S02]  /*1850*/  ULEA UR10, UR45, UR8, 0x9 ;  /* 0x000000082d0a7291 */ /* 0x000fe4000f8e483f */
[----:B------:R-:W-:Y:S01]  /*1860*/  ULEA UR11, UR45, UR9, 0xb ;  /* 0x000000092d0b7291 */ /* 0x000fe2000f8e583f */
[----:B------:R-:W-:Y:S01]  /*1870*/  UMOV UR5, 0x40000040 ;  /* 0x4000004000057882 */ /* 0x000fe20000000000 */
[----:B------:R-:W-:-:S03]  /*1880*/  UMOV UR7, 0x40000040 ;  /* 0x4000004000077882 */ /* 0x000fc60000000000 */
[----:B------:R-:W-:Y:S02]  /*1890*/  UMOV UR4, UR10 ;  /* 0x0000000a00047c82 */ /* 0x000fe40008000000 */
[----:B------:R-:W-:Y:S02]  /*18a0*/  UMOV UR6, UR11 ;  /* 0x0000000b00067c82 */ /* 0x000fe40008000000 */
[----:B------:R-:W-:Y:S01]  /*18b0*/  HGMMA.64x256x8.F32.TF32 R24, gdesc[UR4], RZ, !UPT, gsb0 ;  /* 0x07e00000041879f0 */ /* 0x000fe2000c0028ff */
[----:B------:R-:W-:Y:S02]  /*18c0*/  UIADD3 UR4, UR10, 0x2, URZ ;  /* 0x000000020a047890 */ /* 0x000fe4000fffe03f */
[----:B------:R-:W-:Y:S01]  /*18d0*/  UIADD3 UR6, UR11, 0x2, URZ ;  /* 0x000000020b067890 */ /* 0x000fe2000fffe03f */
[----:B------:R-:W-:Y:S01]  /*18e0*/  UMOV UR5, 0x40000040 ;  /* 0x4000004000057882 */ /* 0x000fe20000000000 */
[----:B------:R-:W-:Y:S01]  /*18f0*/  UMOV UR7, 0x40000040 ;  /* 0x4000004000077882 */ /* 0x000fe20000000000 */
[----:B------:R-:W-:-:S02]  /*1900*/  WARPGROUP.DEPBAR.LE gsb0, 0x0 ;  /* 0x00008000000079c5 */ /* 0x000fc40000010000 */
[----:B------:R-:W-:-:S15]  /*1910*/  WARPGROUP.ARRIVE ;  /* 0x00000000000079c5 */ /* 0x000fde0000000000 */
[----:B------:R-:W-:-:S05]  /*1920*/  NOP ;  /* 0x0000000000007918 */ /* 0x000fca0000000000 */
[----:B------:R-:W-:Y:S01]  /*1930*/  HGMMA.64x256x8.F32.TF32 R24, gdesc[UR4], R24, gsb0 ;  /* 0x07e00000041879f0 */ /* 0x000fe20008002818 */
[----:B------:R-:W-:Y:S02]  /*1940*/  UIADD3 UR4, UR10, 0x4, URZ ;  /* 0x000000040a047890 */ /* 0x000fe4000fffe03f */
[----:B------:R-:W-:Y:S01]  /*1950*/  UIADD3 UR6, UR11, 0x4, URZ ;  /* 0x000000040b067890 */ /* 0x000fe2000fffe03f */
[----:B------:R-:W-:Y:S01]  /*1960*/  UMOV UR5, 0x40000040 ;  /* 0x4000004000057882 */ /* 0x000fe20000000000 */
[----:B------:R-:W-:Y:S01]  /*1970*/  UMOV UR7, 0x40000040 ;  /* 0x4000004000077882 */ /* 0x000fe20000000000 */
[----:B------:R-:W-:Y:S02]  /*1980*/  WARPGROUP.DEPBAR.LE gsb0, 0x0 ;  /* 0x00008000000079c5 */ /* 0x000fe40000010000 */
        /* <DEDUP_REMOVED lines=10> */
[----:B------:R-:W-:Y:S03]  /*1a30*/  HGMMA.64x256x8.F32.TF32 R24, gdesc[UR4], R24, gsb0 ;  /* 0x07e00000041879f0 */ /* 0x000fe60008002818 */
[----:B------:R-:W-:Y:S02]  /*1a40*/  WARPGROUP.DEPBAR.LE gsb0, 0x0 ;  /* 0x00008000000079c5 */ /* 0x000fe40000010000 */
[----:B------:R-:W-:Y:S05]  /*1a50*/  @!P2 BRA `(.L_x_20) ;  /* 0x000000040020a947 */ /* 0x000fea0003800000 */
[----:B------:R-:W-:Y:S01]  /*1a60*/  UIADD3 UR4, UR45, 0x1, URZ ;  /* 0x000000012d047890 */ /* 0x000fe2000fffe03f */
[----:B01----:R-:W-:Y:S01]  /*1a70*/  IMAD.U32 R0, RZ, RZ, UR48 ;  /* 0x00000030ff007e24 */ /* 0x003fe2000f8e00ff */
[----:B------:R-:W-:Y:S02]  /*1a80*/  UMOV UR11, UR45 ;  /* 0x0000002d000b7c82 */ /* 0x000fe40008000000 */
[----:B------:R-:W-:-:S04]  /*1a90*/  UISETP.NE.AND UP0, UPT, UR4, 0x4, UPT ;  /* 0x000000040400788c */ /* 0x000fc8000bf05270 */
[----:B------:R-:W-:Y:S02]  /*1aa0*/  USEL UR5, URZ, 0x1, UP0 ;  /* 0x000000013f057887 */ /* 0x000fe40008000000 */
[----:B------:R-:W-:Y:S02]  /*1ab0*/  USEL UR10, UR4, URZ, UP0 ;  /* 0x0000003f040a7287 */ /* 0x000fe40008000000 */
[----:B------:R-:W-:-:S06]  /*1ac0*/  ULOP3.LUT UR5, UR49, UR5, URZ, 0x3c, !UPT ;  /* 0x0000000531057292 */ /* 0x000fcc000f8e3c3f */
[----:B------:R-:W-:-:S07]  /*1ad0*/  IMAD.U32 R5, RZ, RZ, UR5 ;  /* 0x00000005ff057e24 */ /* 0x000fce000f8e00ff */
.L_x_27:
[----:B01----:R-:W-:Y:S05]  /*1ae0*/  @!P0 BRA `(.L_x_21) ;  /* 0x0000000000048947 */ /* 0x003fea0003800000 */
[----:B------:R-:W-:Y:S01]  /*1af0*/  BPT.TRAP 0x1 ;  /* 0x000000040000795c */ /* 0x000fe20000300000 */
.L_x_21:
[----:B------:R-:W-:Y:S01]  /*1b00*/  ULEA UR4, UR10, UR44, 0x3 ;  /* 0x0000002c0a047291 */ /* 0x000fe2000f8e183f */
[----:B------:R-:W-:-:S08]  /*1b10*/  SHF.L.U32 R3, R5, 0x1f, RZ ;  /* 0x0000001f05037819 */ /* 0x000fd000000006ff */
[----:B------:R0:W1:Y:S01]  /*1b20*/  SYNCS.PHASECHK.TRANS64.TRYWAIT P1, [UR4], R3 ;  /* 0x00000003ff0075a7 */ /* 0x0000620008020144 */
[----:B------:R-:W-:Y:S05]  /*1b30*/  @!P0 BRA `(.L_x_22) ;  /* 0x0000000000048947 */ /* 0x000fea0003800000 */
[----:B------:R-:W-:Y:S01]  /*1b40*/  BPT.TRAP 0x1 ;  /* 0x000000040000795c */ /* 0x000fe20000300000 */
.L_x_22:
[----:B-1----:R-:W-:Y:S05]  /*1b50*/  @P1 BRA `(.L_x_23) ;  /* 0x0000000000081947 */ /* 0x002fea0003800000 */
[----:B------:R-:W1:Y:S02]  /*1b60*/  SYNCS.PHASECHK.TRANS64.TRYWAIT P1, [UR4], R3 ;  /* 0x00000003ff0075a7 */ /* 0x000e640008020144 */
[----:B-1----:R-:W-:Y:S05]  /*1b70*/  @!P1 BRA `(.L_x_24) ;  /* 0x0000008000909947 */ /* 0x002fea0003800000 */
.L_x_23:
[----:B------:R-:W-:Y:S01]  /*1b80*/  ULEA UR12, UR10, UR8, 0x9 ;  /* 0x000000080a0c7291 */ /* 0x000fe2000f8e483f */
[----:B------:R-:W-:Y:S01]  /*1b90*/  WARPGROUP.ARRIVE ;  /* 0x00000000000079c5 */ /* 0x000fe20000000000 */
[----:B------:R-:W-:Y:S01]  /*1ba0*/  ULEA UR13, UR10, UR9, 0xb ;  /* 0x000000090a0d7291 */ /* 0x000fe2000f8e583f */
[----:B------:R-:W-:Y:S01]  /*1bb0*/  UMOV UR5, 0x40000040 ;  /* 0x4000004000057882 */ /* 0x000fe20000000000 */
[----:B------:R-:W-:-:S03]  /*1bc0*/  UMOV UR7, 0x40000040 ;  /* 0x4000004000077882 */ /* 0x000fc60000000000 */
[----:B------:R-:W-:Y:S02]  /*1bd0*/  UMOV UR4, UR12 ;  /* 0x0000000c00047c82 */ /* 0x000fe40008000000 */
[----:B------:R-:W-:Y:S02]  /*1be0*/  UMOV UR6, UR13 ;  /* 0x0000000d00067c82 */ /* 0x000fe40008000000 */
[----:B------:R-:W-:Y:S01]  /*1bf0*/  HGMMA.64x256x8.F32.TF32 R24, gdesc[UR4], R24, gsb0 ;  /* 0x07e00000041879f0 */ /* 0x000fe20008002818 */
        /* <DEDUP_REMOVED lines=26> */
[----:B------:R-:W-:Y:S01]  /*1da0*/  BPT.TRAP 0x1 ;  /* 0x000000040000795c */ /* 0x000fe20000300000 */
.L_x_25:
[----:B------:R-:W-:Y:S02]  /*1db0*/  UISETP.GT.U32.AND UP0, UPT, UR41, 0x1, UPT ;  /* 0x000000012900788c */ /* 0x000fe4000bf04070 */
[----:B------:R-:W-:-:S04]  /*1dc0*/  ULEA UR4, UR11, UR44, 0x3 ;  /* 0x0000002c0b047291 */ /* 0x000fc8000f8e183f */
[----:B------:R-:W-:Y:S01]  /*1dd0*/  UIADD3 UR4, UR4, 0x20, URZ ;  /* 0x0000002004047890 */ /* 0x000fe2000fffe03f */
[----:B------:R-:W-:-:S03]  /*1de0*/  PLOP3.LUT P1, PT, PT, PT, UP0, 0x80, 0x0 ;  /* 0x000000000000781c */ /* 0x000fc60003f2f008 */
[----:B------:R-:W-:-:S09]  /*1df0*/  UPRMT UR4, URZ, 0x654, UR4 ;  /* 0x000006543f047896 */ /* 0x000fd20008000004 */
[----:B------:R-:W-:Y:S01]  /*1e00*/  SYNCS.ARRIVE.TRANS64.RED.A1T0 RZ, [UR4], RZ ;  /* 0x000000ffffff79a7 */ /* 0x000fe20008100404 */
[----:B------:R-:W-:Y:S05]  /*1e10*/  @P1 BRA `(.L_x_26) ;  /* 0x0000000000041947 */ /* 0x000fea0003800000 */
[----:B------:R-:W-:Y:S01]  /*1e20*/  BPT.TRAP 0x1 ;  /* 0x000000040000795c */ /* 0x000fe20000300000 */
.L_x_26:
[----:B------:R-:W-:Y:S01]  /*1e30*/  UIADD3 UR10, UR10, 0x1, URZ ;  /* 0x000000010a0a7890 */ /* 0x000fe2000fffe03f */
[C---:B------:R-:W-:Y:S01]  /*1e40*/  ISETP.GT.AND P1, PT, R0.reuse, 0x1, PT ;  /* 0x000000010000780c */ /* 0x040fe20003f24270 */
[----:B------:R-:W-:Y:S01]  /*1e50*/  UIADD3 UR11, UR11, 0x1, URZ ;  /* 0x000000010b0b7890 */ /* 0x000fe2000fffe03f */
[----:B------:R-:W-:Y:S01]  /*1e60*/  VIADD R0, R0, 0xffffffff ;  /* 0xffffffff00007836 */ /* 0x000fe20000000000 */
[----:B------:R-:W-:Y:S02]  /*1e70*/  UISETP.NE.AND UP0, UPT, UR10, 0x4, UPT ;  /* 0x000000040a00788c */ /* 0x000fe4000bf05270 */
[----:B------:R-:W-:Y:S02]  /*1e80*/  UISETP.NE.AND UP1, UPT, UR11, 0x4, UPT ;  /* 0x000000040b00788c */ /* 0x000fe4000bf25270 */
[----:B------:R-:W-:Y:S02]  /*1e90*/  USEL UR4, URZ, 0x1, UP0 ;  /* 0x000000013f047887 */ /* 0x000fe40008000000 */
[----:B------:R-:W-:-:S02]  /*1ea0*/  USEL UR10, UR10, URZ, UP0 ;  /* 0x0000003f0a0a7287 */ /* 0x000fc40008000000 */
[----:B------:R-:W-:Y:S02]  /*1eb0*/  USEL UR11, UR11, URZ, UP1 ;  /* 0x0000003f0b0b7287 */ /* 0x000fe40008800000 */
[----:B------:R-:W-:Y:S01]  /*1ec0*/  LOP3.LUT R5, R5, UR4, RZ, 0x3c, !PT ;  /* 0x0000000405057c12 */ /* 0x000fe2000f8e3cff */
[----:B------:R-:W-:Y:S09]  /*1ed0*/  @P1 BRA `(.L_x_27) ;  /* 0xfffffffc00001947 */ /* 0x000ff2000383ffff */
.L_x_20:
[----:B01----:R-:W0:Y:S01]  /*1ee0*/  LDC R0, c[0x0][0x28c] ;  /* 0x0000a300ff007b82 */ /* 0x003e220000000800 */
[----:B------:R1:W-:Y:S01]  /*1ef0*/  SYNCS.ARRIVE.TRANS64.A1T0 RZ, [R156+UR47], RZ ;  /* 0x000000ff9cff79a7 */ /* 0x0003e2000810002f */
[----:B0-----:R-:W-:-:S13]  /*1f00*/  ISETP.GE.AND P1, PT, R0, 0x1, PT ;  /* 0x000000010000780c */ /* 0x001fda0003f26270 */
[----:B-1----:R-:W-:Y:S05]  /*1f10*/  @!P1 BRA `(.L_x_28) ;  /* 0x0000000000309947 */ /* 0x002fea0003800000 */
[----:B------:R-:W-:Y:S05]  /*1f20*/  @!P0 BRA `(.L_x_29) ;  /* 0x0000000000048947 */ /* 0x000fea0003800000 */
[----:B------:R-:W-:Y:S01]  /*1f30*/  BPT.TRAP 0x1 ;  /* 0x000000040000795c */ /* 0x000fe20000300000 */
.L_x_29:
[----:B------:R-:W-:Y:S02]  /*1f40*/  UIADD3 UR4, UR48, UR45, URZ ;  /* 0x0000002d30047290 */ /* 0x000fe4000fffe03f */
[----:B------:R-:W-:Y:S02]  /*1f50*/  UISETP.GT.U32.AND UP0, UPT, UR41, 0x1, UPT ;  /* 0x000000012900788c */ /* 0x000fe4000bf04070 */
[----:B------:R-:W-:-:S04]  /*1f60*/  USHF.L.U32 UR4, UR4, 0x3, URZ ;  /* 0x0000000304047899 */ /* 0x000fc8000800063f */
[----:B------:R-:W-:Y:S01]  /*1f70*/  ULOP3.LUT UR4, UR4, 0x18, URZ, 0xc0, !UPT ;  /* 0x0000001804047892 */ /* 0x000fe2000f8ec03f */
[----:B------:R-:W-:-:S03]  /*1f80*/  PLOP3.LUT P0, PT, PT, PT, UP0, 0x80, 0x0 ;  /* 0x000000000000781c */ /* 0x000fc60003f0f008 */
[----:B------:R-:W-:-:S04]  /*1f90*/  UIADD3 UR4, UR44, 0x20, UR4 ;  /* 0x000000202c047890 */ /* 0x000fc8000fffe004 */
[----:B------:R-:W-:-:S09]  /*1fa0*/  UPRMT UR4, URZ, 0x654, UR4 ;  /* 0x000006543f047896 */ /* 0x000fd20008000004 */
[----:B------:R-:W-:Y:S01]  /*1fb0*/  SYNCS.ARRIVE.TRANS64.RED.A1T0 RZ, [UR4], RZ ;  /* 0x000000ffffff79a7 */ /* 0x000fe20008100404 */
[----:B------:R-:W-:Y:S05]  /*1fc0*/  @P0 BRA `(.L_x_28) ;  /* 0x0000000000040947 */ /* 0x000fea0003800000 */
[----:B------:R-:W-:Y:S01]  /*1fd0*/  BPT.TRAP 0x1 ;  /* 0x000000040000795c */ /* 0x000fe20000300000 */
.L_x_28:
[----:B------:R-:W-:Y:S01]  /*1fe0*/  SHF.L.U32 R0, R168, 0x1f, RZ ;  /* 0x0000001fa8007819 */ /* 0x000fe200000006ff */
[----:B------:R-:W-:Y:S01]  /*1ff0*/  UIADD3 UR45, UR43, UR45, URZ ;  /* 0x0000002d2b2d7290 */ /* 0x000fe2000fffe03f */
[----:B------:R-:W0:Y:S01]  /*2000*/  LDC R7, c[0x0][0x288] ;  /* 0x0000a200ff077b82 */ /* 0x000e220000000800 */
[----:B------:R-:W-:Y:S02]  /*2010*/  IMAD.SHL.U32 R12, R154, 0x2, RZ ;  /* 0x000000029a0c7824 */ /* 0x000fe400078e00ff */
[----:B------:R-:W-:Y:S02]  /*2020*/  USHF.R.U32.HI UR4, URZ, 0x2, UR45 ;  /* 0x000000023f047899 */ /* 0x000fe4000801162d */
[----:B------:R-:W-:Y:S01]  /*2030*/  UISETP.GT.U32.AND UP0, UPT, UR45, 0x3, UPT ;  /* 0x000000032d00788c */ /* 0x000fe2000bf04070 */
[----:B------:R-:W-:Y:S01]  /*2040*/  SHF.R.S32.HI R13, RZ, 0x1f, R12 ;  /* 0x0000001fff0d7819 */ /* 0x000fe2000001140c */
[----:B------:R-:W-:Y:S01]  /*2050*/  ULOP3.LUT UR4, UR4, 0x1, URZ, 0xc0, !UPT ;  /* 0x0000000104047892 */ /* 0x000fe2000f8ec03f */
[----:B------:R-:W1:Y:S01]  /*2060*/  SYNCS.PHASECHK.TRANS64.TRYWAIT P0, [R155+UR46+0x10], R0 ;  /* 0x000010009b0075a7 */ /* 0x000e62000800016e */
[----:B------:R-:W-:-:S02]  /*2070*/  UISETP.LT.U32.AND UP0, UPT, UR43, 0x4, UP0 ;  /* 0x000000042b00788c */ /* 0x000fc40008701070 */
[----:B------:R-:W-:Y:S02]  /*2080*/  UISETP.NE.U32.AND UP1, UPT, UR4, 0x1, UPT ;  /* 0x000000010400788c */ /* 0x000fe4000bf25070 */
[----:B------:R-:W-:Y:S02]  /*2090*/  USEL UR5, URZ, 0x1, !UP0 ;  /* 0x000000013f057887 */ /* 0x000fe4000c000000 */
[----:B------:R-:W-:Y:S02]  /*20a0*/  UISETP.GT.U32.AND UP1, UPT, UR43, 0x3, !UP1 ;  /* 0x000000032b00788c */ /* 0x000fe4000cf24070 */
[----:B------:R-:W-:Y:S02]  /*20b0*/  ULOP3.LUT UR45, UR45, 0x3, URZ, 0xc0, !UPT ;  /* 0x000000032d2d7892 */ /* 0x000fe4000f8ec03f */
[----:B------:R-:W-:-:S04]  /*20c0*/  USEL UR4, URZ, 0x1, !UP1 ;  /* 0x000000013f047887 */ /* 0x000fc8000c800000 */
[----:B------:R-:W-:Y:S01]  /*20d0*/  ULOP3.LUT UR49, UR4, UR49, UR5, 0x96, !UPT ;  /* 0x0000003104317292 */ /* 0x000fe2000f8e9605 */
[----:B01----:R-:W-:Y:S11]  /*20e0*/  @!P0 BRA `(.L_x_30) ;  /* 0x0000007c004c8947 */ /* 0x003ff60003800000 */
.L_x_312:
[----:B------:R-:W-:Y:S01]  /*20f0*/  IMAD.SHL.U32 R6, R18, 0x40, RZ ;  /* 0x0000004012067824 */ /* 0x000fe200078e00ff */
[----:B------:R-:W-:Y:S01]  /*2100*/  ULDC UR6, c[0x0][0x284] ;  /* 0x0000a10000067ab9 */ /* 0x000fe20000000800 */
[----:B------:R-:W-:Y:S01]  /*2110*/  IMAD.SHL.U32 R14, R2, 0x100, RZ ;  /* 0x00000100020e7824 */ /* 0x000fe200078e00ff */
[----:B------:R-:W-:Y:S01]  /*2120*/  SHF.R.S32.HI R161, RZ, 0x1f, R19 ;  /* 0x0000001fffa17819 */ /* 0x000fe20000011413 */
[----:B------:R-:W-:Y:S01]  /*2130*/  ULDC.64 UR4, c[0x0][0x5d0] ;  /* 0x0001740000047ab9 */ /* 0x000fe20000000a00 */
[----:B------:R-:W-:Y:S01]  /*2140*/  ISETP.GE.AND P0, PT, R6, UR6, PT ;  /* 0x0000000606007c0c */ /* 0x000fe2000bf06270 */
[----:B------:R-:W-:Y:S01]  /*2150*/  IMAD.WIDE.U32 R2, R19, UR4, R12 ;  /* 0x0000000413027c25 */ /* 0x000fe2000f8e000c */
[----:B------:R-:W-:Y:S02]  /*2160*/  SHF.R.S32.HI R15, RZ, 0x1f, R14 ;  /* 0x0000001fff0f7819 */ /* 0x000fe4000001140e */
[C---:B------:R-:W-:Y:S01]  /*2170*/  ISETP.GE.OR P0, PT, R14.reuse, R7, P0 ;  /* 0x000000070e00720c */ /* 0x040fe20000706670 */
[----:B0-----:R-:W-:Y:S01]  /*2180*/  IMAD R0, R161, UR4, RZ ;  /* 0x00000004a1007c24 */ /* 0x001fe2000f8e02ff */
[----:B------:R-:W-:-:S03]  /*2190*/  IADD3 R4, P1, R14, R2, RZ ;  /* 0x000000020e047210 */ /* 0x000fc60007f3e0ff */
[----:B------:R-:W-:-:S05]  /*21a0*/  IMAD R5, R19, UR5, R0 ;  /* 0x0000000513057c24 */ /* 0x000fca000f8e0200 */
[----:B------:R-:W-:-:S03]  /*21b0*/  IADD3.X R5, R15, R3, R5, P1, !PT ;  /* 0x000000030f057210 */ /* 0x000fc60000ffe405 */
[----:B------:R-:W-:Y:S05]  /*21c0*/  @P0 BRA `(.L_x_31) ;  /* 0x00000064000c0947 */ /* 0x000fea0003800000 */
[----:B------:R-:W0:Y:S01]  /*21d0*/  LDC.64 R10, c[0x0][0x5c8] ;  /* 0x00017200ff0a7b82 */ /* 0x000e220000000a00 */
[----:B-----5:R-:W-:Y:S01]  /*21e0*/  FSETP.NEU.AND P0, PT, R22, RZ, PT ;  /* 0x000000ff1600720b */ /* 0x020fe20003f0d000 */
[----:B------:R-:W-:Y:S01]  /*21f0*/  IMAD R3, R154, -0x2, R7 ;  /* 0xfffffffe9a037824 */ /* 0x000fe200078e0207 */
[----:B------:R-:W-:Y:S01]  /*2200*/  BSSY B0, `(.L_x_31) ;  /* 0x000063f000007945 */ /* 0x000fe20003800000 */
[----:B------:R-:W-:-:S04]  /*2210*/  IMAD.WIDE R170, R18, 0x40, R152 ;  /* 0x0000004012aa7825 */ /* 0x000fc800078e0298 */
[----:B------:R-:W-:Y:S02]  /*2220*/  IMAD.IADD R0, R3, 0x1, -R14 ;  /* 0x0000000103007824 */ /* 0x000fe400078e0a0e */
[----:B------:R-:W-:-:S03]  /*2230*/  IMAD.IADD R2, R159, 0x1, -R6 ;  /* 0x000000019f027824 */ /* 0x000fc600078e0a06 */
[----:B------:R-:W-:-:S04]  /*2240*/  ISETP.GT.AND P1, PT, R0, RZ, PT ;  /* 0x000000ff0000720c */ /* 0x000fc80003f24270 */
[----:B------:R-:W-:Y:S01]  /*2250*/  ISETP.GT.AND P3, PT, R2, RZ, P1 ;  /* 0x000000ff0200720c */ /* 0x000fe20000f64270 */
[-C--:B0-----:R-:W-:Y:S02]  /*2260*/  IMAD R3, R171, R10.reuse, RZ ;  /* 0x0000000aab037224 */ /* 0x081fe400078e02ff */
[----:B------:R-:W-:-:S04]  /*2270*/  IMAD.WIDE.U32 R172, R170, R10, R4 ;  /* 0x0000000aaaac7225 */ /* 0x000fc800078e0004 */
[----:B------:R-:W-:-:S04]  /*2280*/  IMAD R3, R170, R11, R3 ;  /* 0x0000000baa037224 */ /* 0x000fc800078e0203 */
[----:B------:R-:W-:Y:S01]  /*2290*/  IMAD.IADD R177, R173, 0x1, R3 ;  /* 0x00000001adb17824 */ /* 0x000fe200078e0203 */
[----:B------:R-:W-:Y:S06]  /*22a0*/  @!P0 BRA `(.L_x_32) ;  /* 0x0000004400988947 */ /* 0x000fec0003800000 */
[----:B------:R-:W0:Y:S01]  /*22b0*/  LDC.64 R20, c[0x0][0x5b8] ;  /* 0x00016e00ff147b82 */ /* 0x000e220000000a00 */
[----:B------:R-:W-:-:S07]  /*22c0*/  ULDC.64 UR4, c[0x0][0x5c0] ;  /* 0x0001700000047ab9 */ /* 0x000fce0000000a00 */
[----:B------:R-:W1:Y:S08]  /*22d0*/  LDC.64 R174, c[0x0][0x5b0] ;  /* 0x00016c00ffae7b82 */ /* 0x000e700000000a00 */
[----:B------:R-:W2:Y:S01]  /*22e0*/  LDC.64 R8, c[0x0][0x5a8] ;  /* 0x00016a00ff087b82 */ /* 0x000ea20000000a00 */
[-C--:B0-----:R-:W-:Y:S02]  /*22f0*/  IMAD R6, R161, R20.reuse, RZ ;  /* 0x00000014a1067224 */ /* 0x081fe400078e02ff */
[----:B------:R-:W-:-:S04]  /*2300*/  IMAD.WIDE.U32 R4, R19, R20, R12 ;  /* 0x0000001413047225 */ /* 0x000fc800078e000c */
[----:B------:R-:W-:Y:S01]  /*2310*/  IMAD R169, R19, R21, R6 ;  /* 0x0000001513a97224 */ /* 0x000fe200078e0206 */
[----:B------:R-:W-:Y:S01]  /*2320*/  IADD3 R160, P0, R14, R4, RZ ;  /* 0x000000040ea07210 */ /* 0x000fe20007f1e0ff */
[----:B-1----:R-:W-:-:S03]  /*2330*/  IMAD R3, R171, R174, RZ ;  /* 0x000000aeab037224 */ /* 0x002fc600078e02ff */
[----:B------:R-:W-:Y:S01]  /*2340*/  IADD3.X R161, R15, R5, R169, P0, !PT ;  /* 0x000000050fa17210 */ /* 0x000fe200007fe4a9 */
[C---:B------:R-:W-:Y:S02]  /*2350*/  IMAD R171, R170.reuse, R175, R3 ;  /* 0x000000afaaab7224 */ /* 0x040fe400078e0203 */
[----:B------:R-:W-:-:S04]  /*2360*/  IMAD.WIDE.U32 R4, R170, R174, R160 ;  /* 0x000000aeaa047225 */ /* 0x000fc800078e00a0 */
[----:B------:R-:W-:Y:S01]  /*2370*/  IMAD.IADD R3, R5, 0x1, R171 ;  /* 0x0000000105037824 */ /* 0x000fe200078e02ab */
[----:B--2---:R-:W-:-:S04]  /*2380*/  LEA R162, P0, R4, R8, 0x2 ;  /* 0x0000000804a27211 */ /* 0x004fc800078010ff */
[----:B------:R-:W-:-:S05]  /*2390*/  LEA.HI.X R163, R4, R9, R3, 0x2, P0 ;  /* 0x0000000904a37211 */ /* 0x000fca00000f1403 */
[----:B------:R0:W2:Y:S01]  /*23a0*/  @P3 LDG.E.LTC128B R3, desc[UR50][R162.64] ;  /* 0x00000032a2033981 */ /* 0x0000a2000c1e1920 */
[----:B------:R-:W-:Y:S01]  /*23b0*/  IMAD.WIDE.U32 R4, R170, R174, R14 ;  /* 0x000000aeaa047225 */ /* 0x000fe200078e000e */
[----:B------:R-:W-:Y:S01]  /*23c0*/  SHF.L.U64.HI R167, R174, 0x3, R175 ;  /* 0x00000003aea77819 */ /* 0x000fe200000102af */
[----:B------:R-:W-:Y:S01]  /*23d0*/  BSSY B1, `(.L_x_33) ;  /* 0x0000017000017945 */ /* 0x000fe20003800000 */
[----:B------:R-:W-:Y:S01]  /*23e0*/  ISETP.GT.AND P1, PT, R2, 0x8, P1 ;  /* 0x000000080200780c */ /* 0x000fe20000f24270 */
[----:B------:R-:W-:Y:S01]  /*23f0*/  IMAD.SHL.U32 R166, R174, 0x8, RZ ;  /* 0x00000008aea67824 */ /* 0x000fe200078e00ff */
[----:B------:R-:W-:-:S03]  /*2400*/  IADD3 R164, P0, R12, R4, RZ ;  /* 0x000000040ca47210 */ /* 0x000fc60007f1e0ff */
[----:B------:R-:W-:Y:S01]  /*2410*/  IMAD.WIDE.U32 R166, R170, R174, R166 ;  /* 0x000000aeaaa67225 */ /* 0x000fe200078e00a6 */
[----:B------:R-:W-:Y:S02]  /*2420*/  IADD3.X R165, R13, R171, R5, P0, !PT ;  /* 0x000000ab0da57210 */ /* 0x000fe400007fe405 */
[C---:B------:R-:W-:Y:S01]  /*2430*/  LEA R4, P0, R172.reuse, UR4, 0x2 ;  /* 0x00000004ac047c11 */ /* 0x040fe2000f8010ff */
[----:B------:R-:W-:Y:S02]  /*2440*/  IMAD.IADD R171, R171, 0x1, R167 ;  /* 0x00000001abab7824 */ /* 0x000fe400078e02a7 */
[----:B------:R-:W-:Y:S01]  /*2450*/  IMAD.WIDE.U32 R164, R19, R20, R164 ;  /* 0x0000001413a47225 */ /* 0x000fe200078e00a4 */
[----:B------:R-:W-:Y:S02]  /*2460*/  LEA.HI.X R5, R172, UR5, R177, 0x2, P0 ;  /* 0x00000005ac057c11 */ /* 0x000fe400080f14b1 */
[----:B------:R-:W-:Y:S01]  /*2470*/  ISETP.GT.AND P0, PT, R0, 0x1, PT ;  /* 0x000000010000780c */ /* 0x000fe20003f04270 */
[----:B------:R-:W-:Y:S01]  /*2480*/  IMAD.IADD R7, R169, 0x1, R165 ;  /* 0x00000001a9077824 */ /* 0x000fe200078e02a5 */
[----:B------:R-:W-:-:S02]  /*2490*/  LEA R6, P2, R164, R8, 0x2 ;  /* 0x00000008a4067211 */ /* 0x000fc400078410ff */
[----:B------:R-:W-:Y:S02]  /*24a0*/  ISETP.GT.AND P5, PT, R2, RZ, P0 ;  /* 0x000000ff0200720c */ /* 0x000fe400007a4270 */
[----:B------:R-:W-:Y:S02]  /*24b0*/  LEA.HI.X R7, R164, R9, R7, 0x2, P2 ;  /* 0x00000009a4077211 */ /* 0x000fe400010f1407 */
[----:B0-----:R-:W-:-:S04]  /*24c0*/  IADD3 R162, P2, R160, R166, RZ ;  /* 0x000000a6a0a27210 */ /* 0x001fc80007f5e0ff */
[----:B------:R-:W-:Y:S01]  /*24d0*/  LEA R160, P4, R162, R8, 0x2 ;  /* 0x00000008a2a07211 */ /* 0x000fe200078810ff */
[----:B--2---:R-:W-:-:S04]  /*24e0*/  FMUL R21, R3, R22 ;  /* 0x0000001603157220 */ /* 0x004fc80000400000 */
[----:B------:R-:W-:Y:S01]  /*24f0*/  FFMA R163, R24, R23, R21 ;  /* 0x0000001718a37223 */ /* 0x000fe20000000015 */
[----:B------:R-:W-:-:S04]  /*2500*/  IMAD.X R21, R171, 0x1, R161, P2 ;  /* 0x00000001ab157824 */ /* 0x000fc800010e06a1 */
[----:B------:R0:W-:Y:S01]  /*2510*/  @P3 STG.E desc[UR50][R4.64], R163 ;  /* 0x000000a304003986 */ /* 0x0001e2000c101932 */
[----:B------:R-:W-:Y:S05]  /*2520*/  @!P5 BRA `(.L_x_34) ;  /* 0x000000000004d947 */ /* 0x000fea0003800000 */
[----:B------:R1:W5:Y:S02]  /*2530*/  LDG.E.LTC128B R3, desc[UR50][R6.64+0x4] ;  /* 0x0000043206037981 */ /* 0x000364000c1e1920 */
.L_x_34:
[----:B------:R-:W-:Y:S05]  /*2540*/  BSYNC B1 ;  /* 0x0000000000017941 */ /* 0x000fea0003800000 */
.L_x_33:
[----:B-----5:R-:W-:Y:S01]  /*2550*/  FMUL R18, R3, R22 ;  /* 0x0000001603127220 */ /* 0x020fe20000400000 */
[----:B------:R-:W-:-:S03]  /*2560*/  LEA.HI.X R161, R162, R9, R21, 0x2, P4 ;  /* 0x00000009a2a17211 */ /* 0x000fc600020f1415 */
[----:B0-----:R-:W-:Y:S01]  /*2570*/  FFMA R163, R25, R23, R18 ;  /* 0x0000001719a37223 */ /* 0x001fe20000000012 */
[----:B------:R-:W-:-:S04]  /*2580*/  IMAD.MOV.U32 R25, RZ, RZ, R3 ;  /* 0x000000ffff197224 */ /* 0x000fc800078e0003 */
[----:B------:R0:W-:Y:S04]  /*2590*/  @P5 STG.E desc[UR50][R4.64+0x4], R163 ;  /* 0x000004a304005986 */ /* 0x0001e8000c101932 */
[----:B------:R-:W2:Y:S01]  /*25a0*/  @P1 LDG.E.LTC128B R25, desc[UR50][R160.64] ;  /* 0x00000032a0191981 */ /* 0x000ea2000c1e1920 */
[----:B------:R-:W-:Y:S01]  /*25b0*/  IADD3 R12, P2, P3, R12, R166, R14 ;  /* 0x000000a60c0c7210 */ /* 0x000fe20007b5e00e */
[----:B------:R-:W-:Y:S01]  /*25c0*/  BSSY B1, `(.L_x_35) ;  /* 0x0000010000017945 */ /* 0x000fe20003800000 */
[C---:B------:R-:W-:Y:S02]  /*25d0*/  SHF.L.U64.HI R11, R10.reuse, 0x5, R11 ;  /* 0x000000050a0b7819 */ /* 0x040fe4000001020b */
[----:B------:R-:W-:Y:S02]  /*25e0*/  IADD3.X R13, R13, R171, R15, P2, P3 ;  /* 0x000000ab0d0d7210 */ /* 0x000fe400017e640f */
[----:B------:R-:W-:-:S02]  /*25f0*/  LEA R10, P3, R10, R4, 0x5 ;  /* 0x000000040a0a7211 */ /* 0x000fc400078628ff */
[----:B------:R-:W-:Y:S01]  /*2600*/  ISETP.GT.AND P0, PT, R2, 0x8, P0 ;  /* 0x000000080200780c */ /* 0x000fe20000704270 */
[----:B------:R-:W-:Y:S01]  /*2610*/  IMAD.WIDE.U32 R20, R19, R20, R12 ;  /* 0x0000001413147225 */ /* 0x000fe200078e000c */
[----:B------:R-:W-:-:S03]  /*2620*/  ISETP.GT.AND P2, PT, R0, 0x8, PT ;  /* 0x000000080000780c */ /* 0x000fc60003f44270 */
[----:B------:R-:W-:Y:S01]  /*2630*/  IMAD.X R11, R11, 0x1, R5, P3 ;  /* 0x000000010b0b7824 */ /* 0x000fe200018e0605 */
[----:B------:R-:W-:Y:S01]  /*2640*/  LEA R8, P4, R20, R8, 0x2 ;  /* 0x0000000814087211 */ /* 0x000fe200078810ff */
[----:B------:R-:W-:-:S05]  /*2650*/  IMAD.IADD R12, R169, 0x1, R21 ;  /* 0x00000001a90c7824 */ /* 0x000fca00078e0215 */
[----:B------:R-:W-:Y:S01]  /*2660*/  LEA.HI.X R9, R20, R9, R12, 0x2, P4 ;  /* 0x0000000914097211 */ /* 0x000fe200020f140c */
[----:B--2---:R-:W-:-:S04]  /*2670*/  FMUL R3, R25, R22 ;  /* 0x0000001619037220 */ /* 0x004fc80000400000 */
[----:B------:R-:W-:-:S05]  /*2680*/  FFMA R3, R26, R23, R3 ;  /* 0x000000171a037223 */ /* 0x000fca0000000003 */
[----:B------:R0:W-:Y:S01]  /*2690*/  @P1 STG.E desc[UR50][R10.64], R3 ;  /* 0x000000030a001986 */ /* 0x0001e2000c101932 */
[----:B------:R-:W-:Y:S05]  /*26a0*/  @!P0 BRA `(.L_x_36) ;  /* 0x0000000000048947 */ /* 0x000fea0003800000 */
[----:B------:R2:W5:Y:S02]  /*26b0*/  LDG.E.LTC128B R25, desc[UR50][R8.64+0x4] ;  /* 0x0000043208197981 */ /* 0x000564000c1e1920 */
.L_x_36:
[----:B------:R-:W-:Y:S05]  /*26c0*/  BSYNC B1 ;  /* 0x0000000000017941 */ /* 0x000fea0003800000 */
.L_x_35:
[----:B-----5:R-:W-:Y:S01]  /*26d0*/  FMUL R12, R25, R22 ;  /* 0x00000016190c7220 */ /* 0x020fe20000400000 */
[----:B------:R-:W-:Y:S01]  /*26e0*/  ISETP.GT.AND P3, PT, R2, RZ, P2 ;  /* 0x000000ff0200720c */ /* 0x000fe20001764270 */
[----:B------:R-:W-:Y:S01]  /*26f0*/  BSSY B1, `(.L_x_37) ;  /* 0x0000006000017945 */ /* 0x000fe20003800000 */
[----:B------:R-:W-:Y:S01]  /*2700*/  ISETP.GT.AND P1, PT, R0, 0x9, PT ;  /* 0x000000090000780c */ /* 0x000fe20003f24270 */
[----:B------:R-:W-:-:S05]  /*2710*/  FFMA R27, R27, R23, R12 ;  /* 0x000000171b1b7223 */ /* 0x000fca000000000c */
[----:B------:R3:W-:Y:S05]  /*2720*/  @P0 STG.E desc[UR50][R10.64+0x4], R27 ;  /* 0x0000041b0a000986 */ /* 0x0007ea000c101932 */
[----:B------:R-:W-:Y:S05]  /*2730*/  @!P3 BRA `(.L_x_38) ;  /* 0x000000000004b947 */ /* 0x000fea0003800000 */
[----:B------:R4:W5:Y:S02]  /*2740*/  LDG.E.LTC128B R25, desc[UR50][R6.64+0x20] ;  /* 0x0000203206197981 */ /* 0x000964000c1e1920 */
.L_x_38:
[----:B------:R-:W-:Y:S05]  /*2750*/  BSYNC B1 ;  /* 0x0000000000017941 */ /* 0x000fea0003800000 */
.L_x_37:
[----:B0----5:R-:W-:Y:S01]  /*2760*/  FMUL R3, R25, R22 ;  /* 0x0000001619037220 */ /* 0x021fe20000400000 */
[----:B------:R-:W-:Y:S01]  /*2770*/  ISETP.GT.AND P0, PT, R2, RZ, P1 ;  /* 0x000000ff0200720c */ /* 0x000fe20000f04270 */
[----:B------:R-:W-:Y:S02]  /*2780*/  BSSY B1, `(.L_x_39) ;  /* 0x0000005000017945 */ /* 0x000fe40003800000 */
[----:B------:R-:W-:-:S05]  /*2790*/  FFMA R3, R28, R23, R3 ;  /* 0x000000171c037223 */ /* 0x000fca0000000003 */
[----:B------:R0:W-:Y:S05]  /*27a0*/  @P3 STG.E desc[UR50][R4.64+0x20], R3 ;  /* 0x0000200304003986 */ /* 0x0001ea000c101932 */
[----:B------:R-:W-:Y:S05]  /*27b0*/  @!P0 BRA `(.L_x_40) ;  /* 0x0000000000048947 */ /* 0x000fea0003800000 */
[----:B------:R0:W5:Y:S02]  /*27c0*/  LDG.E.LTC128B R25, desc[UR50][R6.64+0x24] ;  /* 0x0000243206197981 */ /* 0x000164000c1e1920 */
.L_x_40:
[----:B------:R-:W-:Y:S05]  /*27d0*/  BSYNC B1 ;  /* 0x0000000000017941 */ /* 0x000fea0003800000 */
.L_x_39:
[----:B-----5:R-:W-:Y:S01]  /*27e0*/  FMUL R12, R25, R22 ;  /* 0x00000016190c7220 */ /* 0x020fe20000400000 */
[----:B------:R-:W-:Y:S01]  /*27f0*/  ISETP.GT.AND P2, PT, R2, 0x8, P2 ;  /* 0x000000080200780c */ /* 0x000fe20001744270 */
[----:B------:R-:W-:Y:S02]  /*2800*/  BSSY B1, `(.L_x_41) ;  /* 0x0000005000017945 */ /* 0x000fe40003800000 */
[----:B------:R-:W-:-:S05]  /*2810*/  FFMA R29, R29, R23, R12 ;  /* 0x000000171d1d7223 */ /* 0x000fca000000000c */
[----:B------:R0:W-:Y:S05]  /*2820*/  @P0 STG.E desc[UR50][R4.64+0x24], R29 ;  /* 0x0000241d04000986 */ /* 0x0001ea000c101932 */
[----:B------:R-:W-:Y:S05]  /*2830*/  @!P2 BRA `(.L_x_42) ;  /* 0x000000000004a947 */ /* 0x000fea0003800000 */
[----:B------:R0:W5:Y:S02]  /*2840*/  LDG.E.LTC128B R25, desc[UR50][R8.64+0x20] ;  /* 0x0000203208197981 */ /* 0x000164000c1e1920 */
.L_x_42:
[----:B------:R-:W-:Y:S05]  /*2850*/  BSYNC B1 ;  /* 0x0000000000017941 */ /* 0x000fea0003800000 */
.L_x_41:
[----:B0----5:R-:W-:Y:S01]  /*2860*/  FMUL R3, R25, R22 ;  /* 0x0000001619037220 */ /* 0x021fe20000400000 */
[----:B------:R-:W-:Y:S01]  /*2870*/  ISETP.GT.AND P1, PT, R2, 0x8, P1 ;  /* 0x000000080200780c */ /* 0x000fe20000f24270 */
[----:B------:R-:W-:Y:S01]  /*2880*/  BSSY B1, `(.L_x_43) ;  /* 0x0000006000017945 */ /* 0x000fe20003800000 */
[----:B------:R-:W-:Y:S01]  /*2890*/  ISETP.GT.AND P0, PT, R0, 0x10, PT ;  /* 0x000000100000780c */ /* 0x000fe20003f04270 */
[----:B------:R-:W-:-:S05]  /*28a0*/  FFMA R3, R30, R23, R3 ;  /* 0x000000171e037223 */ /* 0x000fca0000000003 */
[----:B------:R0:W-:Y:S05]  /*28b0*/  @P2 STG.E desc[UR50][R10.64+0x20], R3 ;  /* 0x000020030a002986 */ /* 0x0001ea000c101932 */
[----:B------:R-:W-:Y:S05]  /*28c0*/  @!P1 BRA `(.L_x_44) ;  /* 0x0000000000049947 */ /* 0x000fea0003800000 */
[----:B------:R0:W5:Y:S02]  /*28d0*/  LDG.E.LTC128B R25, desc[UR50][R8.64+0x24] ;  /* 0x0000243208197981 */ /* 0x000164000c1e1920 */
.L_x_44:
[----:B------:R-:W-:Y:S05]  /*28e0*/  BSYNC B1 ;  /* 0x0000000000017941 */ /* 0x000fea0003800000 */
.L_x_43:
        /* <DEDUP_REMOVED lines=8> */
.L_x_46:
[----:B------:R-:W-:Y:S05]  /*2970*/  BSYNC B1 ;  /* 0x0000000000017941 */ /* 0x000fea0003800000 */
.L_x_45:
[----:B0----5:R-:W-:Y:S01]  /*2980*/  FMUL R3, R25, R22 ;  /* 0x0000001619037220 */ /* 0x021fe20000400000 */
[----:B------:R-:W-:Y:S01]  /*2990*/  ISETP.GT.AND P1, PT, R2, RZ, P2 ;  /* 0x000000ff0200720c */ /* 0x000fe20001724270 */
[----:B------:R-:W-:Y:S02]  /*29a0*/  BSSY B1, `(.L_x_47) ;  /* 0x0000005000017945 */ /* 0x000fe40003800000 */
[----:B------:R-:W-:-:S05]  /*29b0*/  FFMA R3, R32, R23, R3 ;  /* 0x0000001720037223 */ /* 0x000fca0000000003 */
[----:B------:R0:W-:Y:S05]  /*29c0*/  @P3 STG.E desc[UR50][R4.64+0x40], R3 ;  /* 0x0000400304003986 */ /* 0x0001ea000c101932 */
[----:B------:R-:W-:Y:S05]  /*29d0*/  @!P1 BRA `(.L_x_48) ;  /* 0x0000000000049947 */ /* 0x000fea0003800000 */
[----:B------:R0:W5:Y:S02]  /*29e0*/  LDG.E.LTC128B R25, desc[UR50][R6.64+0x44] ;  /* 0x0000443206197981 */ /* 0x000164000c1e1920 */
.L_x_48:
[----:B------:R-:W-:Y:S05]  /*29f0*/  BSYNC B1 ;  /* 0x0000000000017941 */ /* 0x000fea0003800000 */
.L_x_47:
[----:B-----5:R-:W-:Y:S01]  /*2a00*/  FMUL R12, R25, R22 ;  /* 0x00000016190c7220 */ /* 0x020fe20000400000 */
[----:B------:R-:W-:Y:S01]  /*2a10*/  ISETP.GT.AND P0, PT, R2, 0x8, P0 ;  /* 0x000000080200780c */ /* 0x000fe20000704270 */
[----:B------:R-:W-:Y:S02]  /*2a20*/  BSSY B1, `(.L_x_49) ;  /* 0x0000005000017945 */ /* 0x000fe40003800000 */
[----:B------:R-:W-:-:S05]  /*2a30*/  FFMA R33, R33, R23, R12 ;  /* 0x0000001721217223 */ /* 0x000fca000000000c */
[----:B------:R0:W-:Y:S05]  /*2a40*/  @P1 STG.E desc[UR50][R4.64+0x44], R33 ;  /* 0x0000442104001986 */ /* 0x0001ea000c101932 */
[----:B------:R-:W-:Y:S05]  /*2a50*/  @!P0 BRA `(.L_x_50) ;  /* 0x0000000000048947 */ /* 0x000fea0003800000 */
[----:B------:R0:W5:Y:S02]  /*2a60*/  LDG.E.LTC128B R25, desc[UR50][R8.64+0x40] ;  /* 0x0000403208197981 */ /* 0x000164000c1e1920 */
.L_x_50:
[----:B------:R-:W-:Y:S05]  /*2a70*/  BSYNC B1 ;  /* 0x0000000000017941 */ /* 0x000fea0003800000 */
.L_x_49:
        /* <DEDUP_REMOVED lines=8> */
.L_x_52:
[----:B------:R-:W-:Y:S05]  /*2b00*/  BSYNC B1 ;  /* 0x0000000000017941 */ /* 0x000fea0003800000 */
.L_x_51:
        /* <DEDUP_REMOVED lines=8> */
.L_x_54:
[----:B------:R-:W-:Y:S05]  /*2b90*/  BSYNC B1 ;  /* 0x0000000000017941 */ /* 0x000fea0003800000 */
.L_x_53:
[----:B0----5:R-:W-:Y:S01]  /*2ba0*/  FMUL R3, R25, R22 ;  /* 0x0000001619037220 */ /* 0x021fe20000400000 */
[----:B------:R-:W-:Y:S01]  /*2bb0*/  ISETP.GT.AND P2, PT, R2, RZ, P0 ;  /* 0x000000ff0200720c */ /* 0x000fe20000744270 */
[----:B------:R-:W-:Y:S02]  /*2bc0*/  BSSY B1, `(.L_x_55) ;  /* 0x0000005000017945 */ /* 0x000fe40003800000 */
[----:B------:R-:W-:-:S05]  /*2bd0*/  FFMA R3, R36, R23, R3 ;  /* 0x0000001724037223 */ /* 0x000fca0000000003 */
[----:B------:R0:W-:Y:S05]  /*2be0*/  @P3 STG.E desc[UR50][R4.64+0x60], R3 ;  /* 0x0000600304003986 */ /* 0x0001ea000c101932 */
[----:B------:R-:W-:Y:S05]  /*2bf0*/  @!P2 BRA `(.L_x_56) ;  /* 0x000000000004a947 */ /* 0x000fea0003800000 */
[----:B------:R0:W5:Y:S02]  /*2c00*/  LDG.E.LTC128B R25, desc[UR50][R6.64+0x64] ;  /* 0x0000643206197981 */ /* 0x000164000c1e1920 */
.L_x_56:
[----:B------:R-:W-:Y:S05]  /*2c10*/  BSYNC B1 ;  /* 0x0000000000017941 */ /* 0x000fea0003800000 */
.L_x_55:
[----:B-----5:R-:W-:Y:S01]  /*2c20*/  FMUL R12, R25, R22 ;  /* 0x00000016190c7220 */ /* 0x020fe20000400000 */
[----:B------:R-:W-:Y:S01]  /*2c30*/  ISETP.GT.AND P1, PT, R2, 0x8, P1 ;  /* 0x000000080200780c */ /* 0x000fe20000f24270 */
[----:B------:R-:W-:Y:S02]  /*2c40*/  BSSY B1, `(.L_x_57) ;  /* 0x0000005000017945 */ /* 0x000fe40003800000 */
[----:B------:R-:W-:-:S05]  /*2c50*/  FFMA R37, R37, R23, R12 ;  /* 0x0000001725257223 */ /* 0x000fca000000000c */
[----:B------:R0:W-:Y:S05]  /*2c60*/  @P2 STG.E desc[UR50][R4.64+0x64], R37 ;  /* 0x0000642504002986 */ /* 0x0001ea000c101932 */
[----:B------:R-:W-:Y:S05]  /*2c70*/  @!P1 BRA `(.L_x_58) ;  /* 0x0000000000049947 */ /* 0x000fea0003800000 */
[----:B------:R0:W5:Y:S02]  /*2c80*/  LDG.E.LTC128B R25, desc[UR50][R8.64+0x60] ;  /* 0x0000603208197981 */ /* 0x000164000c1e1920 */
.L_x_58:
[----:B------:R-:W-:Y:S05]  /*2c90*/  BSYNC B1 ;  /* 0x0000000000017941 */ /* 0x000fea0003800000 */
.L_x_57:
        /* <DEDUP_REMOVED lines=8> */
.L_x_60:
[----:B------:R-:W-:Y:S05]  /*2d20*/  BSYNC B1 ;  /* 0x0000000000017941 */ /* 0x000fea0003800000 */
.L_x_59:
        /* <DEDUP_REMOVED lines=8> */
.L_x_62:
[----:B------:R-:W-:Y:S05]  /*2db0*/  BSYNC B1 ;  /* 0x0000000000017941 */ /* 0x000fea0003800000 */
.L_x_61:
[----:B0----5:R-:W-:Y:S01]  /*2dc0*/  FMUL R3, R25, R22 ;  /* 0x0000001619037220 */ /* 0x021fe20000400000 */
[----:B------:R-:W-:Y:S01]  /*2dd0*/  ISETP.GT.AND P0, PT, R2, RZ, P1 ;  /* 0x000000ff0200720c */ /* 0x000fe20000f04270 */
[----:B------:R-:W-:Y:S02]  /*2de0*/  BSSY B1, `(.L_x_63) ;  /* 0x0000005000017945 */ /* 0x000fe40003800000 */
[----:B------:R-:W-:-:S05]  /*2df0*/  FFMA R3, R40, R23, R3 ;  /* 0x0000001728037223 */ /* 0x000fca0000000003 */
[----:B------:R0:W-:Y:S05]  /*2e00*/  @P3 STG.E desc[UR50][R4.64+0x80], R3 ;  /* 0x0000800304003986 */ /* 0x0001ea000c101932 */
[----:B------:R-:W-:Y:S05]  /*2e10*/  @!P0 BRA `(.L_x_64) ;  /* 0x0000000000048947 */ /* 0x000fea0003800000 */
[----:B------:R0:W5:Y:S02]  /*2e20*/  LDG.E.LTC128B R25, desc[UR50][R6.64+0x84] ;  /* 0x0000843206197981 */ /* 0x000164000c1e1920 */
.L_x_64:
[----:B------:R-:W-:Y:S05]  /*2e30*/  BSYNC B1 ;  /* 0x0000000000017941 */ /* 0x000fea0003800000 */
.L_x_63:
[----:B-----5:R-:W-:Y:S01]  /*2e40*/  FMUL R12, R25, R22 ;  /* 0x00000016190c7220 */ /* 0x020fe20000400000 */
[----:B------:R-:W-:Y:S01]  /*2e50*/  ISETP.GT.AND P2, PT, R2, 0x8, P2 ;  /* 0x000000080200780c */ /* 0x000fe20001744270 */
[----:B------:R-:W-:Y:S02]  /*2e60*/  BSSY B1, `(.L_x_65) ;  /* 0x0000005000017945 */ /* 0x000fe40003800000 */
[----:B------:R-:W-:-:S05]  /*2e70*/  FFMA R41, R41, R23, R12 ;  /* 0x0000001729297223 */ /* 0x000fca000000000c */
[----:B------:R0:W-:Y:S05]  /*2e80*/  @P0 STG.E desc[UR50][R4.64+0x84], R41 ;  /* 0x0000842904000986 */ /* 0x0001ea000c101932 */
[----:B------:R-:W-:Y:S05]  /*2e90*/  @!P2 BRA `(.L_x_66) ;  /* 0x000000000004a947 */ /* 0x000fea0003800000 */
[----:B------:R0:W5:Y:S02]  /*2ea0*/  LDG.E.LTC128B R25, desc[UR50][R8.64+0x80] ;  /* 0x0000803208197981 */ /* 0x000164000c1e1920 */
.L_x_66:
[----:B------:R-:W-:Y:S05]  /*2eb0*/  BSYNC B1 ;  /* 0x0000000000017941 */ /* 0x000fea0003800000 */
.L_x_65:
        /* <DEDUP_REMOVED lines=8> */
.L_x_68:
[----:B------:R-:W-:Y:S05]  /*2f40*/  BSYNC B1 ;  /* 0x0000000000017941 */ /* 0x000fea0003800000 */
.L_x_67:
        /* <DEDUP_REMOVED lines=8> */
.L_x_70:
[----:B------:R-:W-:Y:S05]  /*2fd0*/  BSYNC B1 ;  /* 0x0000000000017941 */ /* 0x000fea0003800000 */
.L_x_69:
[----:B0----5:R-:W-:Y:S01]  /*2fe0*/  FMUL R3, R25, R22 ;  /* 0x0000001619037220 */ /* 0x021fe20000400000 */
[----:B------:R-:W-:Y:S01]  /*2ff0*/  ISETP.GT.AND P1, PT, R2, RZ, P2 ;  /* 0x000000ff0200720c */ /* 0x000fe20001724270 */
[----:B------:R-:W-:Y:S02]  /*3000*/  BSSY B1, `(.L_x_71) ;  /* 0x0000005000017945 */ /* 0x000fe40003800000 */
[----:B------:R-:W-:-:S05]  /*3010*/  FFMA R3, R44, R23, R3 ;  /* 0x000000172c037223 */ /* 0x000fca0000000003 */
[----:B------:R0:W-:Y:S05]  /*3020*/  @P3 STG.E desc[UR50][R4.64+0xa0], R3 ;  /* 0x0000a00304003986 */ /* 0x0001ea000c101932 */
[----:B------:R-:W-:Y:S05]  /*3030*/  @!P1 BRA `(.L_x_72) ;  /* 0x0000000000049947 */ /* 0x000fea0003800000 */
[----:B------:R0:W5:Y:S02]  /*3040*/  LDG.E.LTC128B R25, desc[UR50][R6.64+0xa4] ;  /* 0x0000a43206197981 */ /* 0x000164000c1e1920 */
.L_x_72:
[----:B------:R-:W-:Y:S05]  /*3050*/  BSYNC B1 ;  /* 0x0000000000017941 */ /* 0x000fea0003800000 */
.L_x_71:
[----:B-----5:R-:W-:Y:S01]  /*3060*/  FMUL R12, R25, R22 ;  /* 0x00000016190c7220 */ /* 0x020fe20000400000 */
[----:B------:R-:W-:Y:S01]  /*3070*/  ISETP.GT.AND P0, PT, R2, 0x8, P0 ;  /* 0x000000080200780c */ /* 0x000fe20000704270 */
[----:B------:R-:W-:Y:S02]  /*3080*/  BSSY B1, `(.L_x_73) ;  /* 0x0000005000017945 */ /* 0x000fe40003800000 */
[----:B------:R-:W-:-:S05]  /*3090*/  FFMA R45, R45, R23, R12 ;  /* 0x000000172d2d7223 */ /* 0x000fca000000000c */
[----:B------:R0:W-:Y:S05]  /*30a0*/  @P1 STG.E desc[UR50][R4.64+0xa4], R45 ;  /* 0x0000a42d04001986 */ /* 0x0001ea000c101932 */
[----:B------:R-:W-:Y:S05]  /*30b0*/  @!P0 BRA `(.L_x_74) ;  /* 0x0000000000048947 */ /* 0x000fea0003800000 */
[----:B------:R0:W5:Y:S02]  /*30c0*/  LDG.E.LTC128B R25, desc[UR50][R8.64+0xa0] ;  /* 0x0000a03208197981 */ /* 0x000164000c1e1920 */
.L_x_74:
[----:B------:R-:W-:Y:S05]  /*30d0*/  BSYNC B1 ;  /* 0x0000000000017941 */ /* 0x000fea0003800000 */
.L_x_73:
        /* <DEDUP_REMOVED lines=8> */
.L_x_76:
[----:B------:R-:W-:Y:S05]  /*3160*/  BSYNC B1 ;  /* 0x0000000000017941 */ /* 0x000fea0003800000 */
.L_x_75:
        /* <DEDUP_REMOVED lines=8> */
.L_x_78:
[----:B------:R-:W-:Y:S05]  /*31f0*/  BSYNC B1 ;  /* 0x0000000000017941 */ /* 0x000fea0003800000 */
.L_x_77:
[----:B0----5:R-:W-:Y:S01]  /*3200*/  FMUL R3, R25, R22 ;  /* 0x0000001619037220 */ /* 0x021fe20000400000 */
[----:B------:R-:W-:Y:S01]  /*3210*/  ISETP.GT.AND P2, PT, R2, RZ, P0 ;  /* 0x000000ff0200720c */ /* 0x000fe20000744270 */
[----:B------:R-:W-:Y:S02]  /*3220*/  BSSY B1, `(.L_x_79) ;  /* 0x0000005000017945 */ /* 0x000fe40003800000 */
[----:B------:R-:W-:-:S05]  /*3230*/  FFMA R3, R48, R23, R3 ;  /* 0x0000001730037223 */ /* 0x000fca0000000003 */
[----:B------:R0:W-:Y:S05]  /*3240*/  @P3 STG.E desc[UR50][R4.64+0xc0], R3 ;  /* 0x0000c00304003986 */ /* 0x0001ea000c101932 */
[----:B------:R-:W-:Y:S05]  /*3250*/  @!P2 BRA `(.L_x_80) ;  /* 0x000000000004a947 */ /* 0x000fea0003800000 */
[----:B------:R0:W5:Y:S02]  /*3260*/  LDG.E.LTC128B R25, desc[UR50][R6.64+0xc4] ;  /* 0x0000c43206197981 */ /* 0x000164000c1e1920 */
.L_x_80:
[----:B------:R-:W-:Y:S05]  /*3270*/  BSYNC B1 ;  /* 0x0000000000017941 */ /* 0x000fea0003800000 */
.L_x_79:
[----:B-----5:R-:W-:Y:S01]  /*3280*/  FMUL R12, R25, R22 ;  /* 0x00000016190c7220 */ /* 0x020fe20000400000 */
[----:B------:R-:W-:Y:S01]  /*3290*/  ISETP.GT.AND P1, PT, R2, 0x8, P1 ;  /* 0x000000080200780c */ /* 0x000fe20000f24270 */
[----:B------:R-:W-:Y:S02]  /*32a0*/  BSSY B1, `(.L_x_81) ;  /* 0x0000005000017945 */ /* 0x000fe40003800000 */
[----:B------:R-:W-:-:S05]  /*32b0*/  FFMA R49, R49, R23, R12 ;  /* 0x0000001731317223 */ /* 0x000fca000000000c */
[----:B------:R0:W-:Y:S05]  /*32c0*/  @P2 STG.E desc[UR50][R4.64+0xc4], R49 ;  /* 0x0000c43104002986 */ /* 0x0001ea000c101932 */
[----:B------:R-:W-:Y:S05]  /*32d0*/  @!P1 BRA `(.L_x_82) ;  /* 0x0000000000049947 */ /* 0x000fea0003800000 */
[----:B------:R0:W5:Y:S02]  /*32e0*/  LDG.E.LTC128B R25, desc[UR50][R8.64+0xc0] ;  /* 0x0000c03208197981 */ /* 0x000164000c1e1920 */
.L_x_82:
[----:B------:R-:W-:Y:S05]  /*32f0*/  BSYNC B1 ;  /* 0x0000000000017941 */ /* 0x000fea0003800000 */
.L_x_81:
        /* <DEDUP_REMOVED lines=8> */
.L_x_84:
[----:B------:R-:W-:Y:S05]  /*3380*/  BSYNC B1 ;  /* 0x0000000000017941 */ /* 0x000fea0003800000 */
.L_x_83:
        /* <DEDUP_REMOVED lines=8> */
.L_x_86:
[----:B------:R-:W-:Y:S05]  /*3410*/  BSYNC B1 ;  /* 0x0000000000017941 */ /* 0x000fea0003800000 */
.L_x_85:
[----:B0----5:R-:W-:Y:S01]  /*3420*/  FMUL R3, R25, R22 ;  /* 0x0000001619037220 */ /* 0x021fe20000400000 */
[----:B------:R-:W-:Y:S01]  /*3430*/  ISETP.GT.AND P0, PT, R2, RZ, P1 ;  /* 0x000000ff0200720c */ /* 0x000fe20000f04270 */
[----:B------:R-:W-:Y:S02]  /*3440*/  BSSY B1, `(.L_x_87) ;  /* 0x0000005000017945 */ /* 0x000fe40003800000 */
[----:B------:R-:W-:-:S05]  /*3450*/  FFMA R3, R52, R23, R3 ;  /* 0x0000001734037223 */ /* 0x000fca0000000003 */
[----:B------:R0:W-:Y:S05]  /*3460*/  @P3 STG.E desc[UR50][R4.64+0xe0], R3 ;  /* 0x0000e00304003986 */ /* 0x0001ea000c101932 */
[----:B------:R-:W-:Y:S05]  /*3470*/  @!P0 BRA `(.L_x_88) ;  /* 0x0000000000048947 */ /* 0x000fea0003800000 */
[----:B------:R0:W5:Y:S02]  /*3480*/  LDG.E.LTC128B R25, desc[UR50][R6.64+0xe4] ;  /* 0x0000e43206197981 */ /* 0x000164000c1e1920 */
.L_x_88:
[----:B------:R-:W-:Y:S05]  /*3490*/  BSYNC B1 ;  /* 0x0000000000017941 */ /* 0x000fea0003800000 */
.L_x_87:
[----:B-----5:R-:W-:Y:S01]  /*34a0*/  FMUL R12, R25, R22 ;  /* 0x00000016190c7220 */ /* 0x020fe20000400000 */
[----:B------:R-:W-:Y:S01]  /*34b0*/  ISETP.GT.AND P2, PT, R2, 0x8, P2 ;  /* 0x000000080200780c */ /* 0x000fe20001744270 */
[----:B------:R-:W-:Y:S02]  /*34c0*/  BSSY B1, `(.L_x_89) ;  /* 0x0000005000017945 */ /* 0x000fe40003800000 */
[----:B------:R-:W-:-:S05]  /*34d0*/  FFMA R53, R53, R23, R12 ;  /* 0x0000001735357223 */ /* 0x000fca000000000c */
[----:B------:R0:W-:Y:S05]  /*34e0*/  @P0 STG.E desc[UR50][R4.64+0xe4], R53 ;  /* 0x0000e43504000986 */ /* 0x0001ea000c101932 */
[----:B------:R-:W-:Y:S05]  /*34f0*/  @!P2 BRA `(.L_x_90) ;  /* 0x000000000004a947 */ /* 0x000fea0003800000 */
[----:B------:R0:W5:Y:S02]  /*3500*/  LDG.E.LTC128B R25, desc[UR50][R8.64+0xe0] ;  /* 0x0000e03208197981 */ /* 0x000164000c1e1920 */
.L_x_90:
[----:B------:R-:W-:Y:S05]  /*3510*/  BSYNC B1 ;  /* 0x0000000000017941 */ /* 0x000fea0003800000 */
.L_x_89:
        /* <DEDUP_REMOVED lines=8> */
.L_x_92:
[----:B------:R-:W-:Y:S05]  /*35a0*/  BSYNC B1 ;  /* 0x0000000000017941 */ /* 0x000fea0003800000 */
.L_x_91:
        /* <DEDUP_REMOVED lines=8> */
.L_x_94:
[----:B------:R-:W-:Y:S05]  /*3630*/  BSYNC B1 ;  /* 0x0000000000017941 */ /* 0x000fea0003800000 */
.L_x_93:
[----:B0----5:R-:W-:Y:S01]  /*3640*/  FMUL R3, R25, R22 ;  /* 0x0000001619037220 */ /* 0x021fe20000400000 */
[----:B------:R-:W-:Y:S01]  /*3650*/  ISETP.GT.AND P1, PT, R2, RZ, P2 ;  /* 0x000000ff0200720c */ /* 0x000fe20001724270 */
[----:B------:R-:W-:Y:S02]  /*3660*/  BSSY B1, `(.L_x_95) ;  /* 0x0000005000017945 */ /* 0x000fe40003800000 */
[----:B------:R-:W-:-:S05]  /*3670*/  FFMA R3, R56, R23, R3 ;  /* 0x0000001738037223 */ /* 0x000fca0000000003 */
[----:B------:R0:W-:Y:S05]  /*3680*/  @P3 STG.E desc[UR50][R4.64+0x100], R3 ;  /* 0x0001000304003986 */ /* 0x0001ea000c101932 */
[----:B------:R-:W-:Y:S05]  /*3690*/  @!P1 BRA `(.L_x_96) ;  /* 0x0000000000049947 */ /* 0x000fea0003800000 */
[----:B------:R0:W5:Y:S02]  /*36a0*/  LDG.E.LTC128B R25, desc[UR50][R6.64+0x104] ;  /* 0x0001043206197981 */ /* 0x000164000c1e1920 */
.L_x_96:
[----:B------:R-:W-:Y:S05]  /*36b0*/  BSYNC B1 ;  /* 0x0000000000017941 */ /* 0x000fea0003800000 */
.L_x_95:
[----:B-----5:R-:W-:Y:S01]  /*36c0*/  FMUL R12, R25, R22 ;  /* 0x00000016190c7220 */ /* 0x020fe20000400000 */
[----:B------:R-:W-:Y:S01]  /*36d0*/  ISETP.GT.AND P0, PT, R2, 0x8, P0 ;  /* 0x000000080200780c */ /* 0x000fe20000704270 */
[----:B------:R-:W-:Y:S02]  /*36e0*/  BSSY B1, `(.L_x_97) ;  /* 0x0000005000017945 */ /* 0x000fe40003800000 */
[----:B------:R-:W-:-:S05]  /*36f0*/  FFMA R57, R57, R23, R12 ;  /* 0x0000001739397223 */ /* 0x000fca000000000c */
[----:B------:R0:W-:Y:S05]  /*3700*/  @P1 STG.E desc[UR50][R4.64+0x104], R57 ;  /* 0x0001043904001986 */ /* 0x0001ea000c101932 */
[----:B------:R-:W-:Y:S05]  /*3710*/  @!P0 BRA `(.L_x_98) ;  /* 0x0000000000048947 */ /* 0x000fea0003800000 */
[----:B------:R0:W5:Y:S02]  /*3720*/  LDG.E.LTC128B R25, desc[UR50][R8.64+0x100] ;  /* 0x0001003208197981 */ /* 0x000164000c1e1920 */
.L_x_98:
[----:B------:R-:W-:Y:S05]  /*3730*/  BSYNC B1 ;  /* 0x0000000000017941 */ /* 0x000fea0003800000 */
.L_x_97:
        /* <DEDUP_REMOVED lines=8> */
.L_x_100:
[----:B------:R-:W-:Y:S05]  /*37c0*/  BSYNC B1 ;  /* 0x0000000000017941 */ /* 0x000fea0003800000 */
.L_x_99:
        /* <DEDUP_REMOVED lines=8> */
.L_x_102:
[----:B------:R-:W-:Y:S05]  /*3850*/  BSYNC B1 ;  /* 0x0000000000017941 */ /* 0x000fea0003800000 */
.L_x_101:
[----:B0----5:R-:W-:Y:S01]  /*3860*/  FMUL R3, R25, R22 ;  /* 0x0000001619037220 */ /* 0x021fe20000400000 */
[----:B------:R-:W-:Y:S01]  /*3870*/  ISETP.GT.AND P2, PT, R2, RZ, P0 ;  /* 0x000000ff0200720c */ /* 0x000fe20000744270 */
[----:B------:R-:W-:Y:S02]  /*3880*/  BSSY B1, `(.L_x_103) ;  /* 0x0000005000017945 */ /* 0x000fe40003800000 */
[----:B------:R-:W-:-:S05]  /*3890*/  FFMA R3, R60, R23, R3 ;  /* 0x000000173c037223 */ /* 0x000fca0000000003 */
[----:B------:R0:W-:Y:S05]  /*38a0*/  @P3 STG.E desc[UR50][R4.64+0x120], R3 ;  /* 0x0001200304003986 */ /* 0x0001ea000c101932 */
[----:B------:R-:W-:Y:S05]  /*38b0*/  @!P2 BRA `(.L_x_104) ;  /* 0x000000000004a947 */ /* 0x000fea0003800000 */
[----:B------:R0:W5:Y:S02]  /*38c0*/  LDG.E.LTC128B R25, desc[UR50][R6.64+0x124] ;  /* 0x0001243206197981 */ /* 0x000164000c1e1920 */
.L_x_104:
[----:B------:R-:W-:Y:S05]  /*38d0*/  BSYNC B1 ;  /* 0x0000000000017941 */ /* 0x000fea0003800000 */
.L_x_103:
[----:B-----5:R-:W-:Y:S01]  /*38e0*/  FMUL R12, R25, R22 ;  /* 0x00000016190c7220 */ /* 0x020fe20000400000 */
[----:B------:R-:W-:Y:S01]  /*38f0*/  ISETP.GT.AND P1, PT, R2, 0x8, P1 ;  /* 0x000000080200780c */ /* 0x000fe20000f24270 */
[----:B------:R-:W-:Y:S02]  /*3900*/  BSSY B1, `(.L_x_105) ;  /* 0x0000005000017945 */ /* 0x000fe40003800000 */
[----:B------:R-:W-:-:S05]  /*3910*/  FFMA R61, R61, R23, R12 ;  /* 0x000000173d3d7223 */ /* 0x000fca000000000c */
[----:B------:R0:W-:Y:S05]  /*3920*/  @P2 STG.E desc[UR50][R4.64+0x124], R61 ;  /* 0x0001243d04002986 */ /* 0x0001ea000c101932 */
[----:B------:R-:W-:Y:S05]  /*3930*/  @!P1 BRA `(.L_x_106) ;  /* 0x0000000000049947 */ /* 0x000fea0003800000 */
[----:B------:R0:W5:Y:S02]  /*3940*/  LDG.E.LTC128B R25, desc[UR50][R8.64+0x120] ;  /* 0x0001203208197981 */ /* 0x000164000c1e1920 */
.L_x_106:
[----:B------:R-:W-:Y:S05]  /*3950*/  BSYNC B1 ;  /* 0x0000000000017941 */ /* 0x000fea0003800000 */
.L_x_105:
        /* <DEDUP_REMOVED lines=8> */
.L_x_108:
[----:B------:R-:W-:Y:S05]  /*39e0*/  BSYNC B1 ;  /* 0x0000000000017941 */ /* 0x000fea0003800000 */
.L_x_107:
        /* <DEDUP_REMOVED lines=8> */
.L_x_110:
[----:B------:R-:W-:Y:S05]  /*3a70*/  BSYNC B1 ;  /* 0x0000000000017941 */ /* 0x000fea0003800000 */
.L_x_109:
[----:B0----5:R-:W-:Y:S01]  /*3a80*/  FMUL R3, R25, R22 ;  /* 0x0000001619037220 */ /* 0x021fe20000400000 */
[----:B------:R-:W-:Y:S01]  /*3a90*/  ISETP.GT.AND P0, PT, R2, RZ, P1 ;  /* 0x000000ff0200720c */ /* 0x000fe20000f04270 */
[----:B------:R-:W-:Y:S02]  /*3aa0*/  BSSY B1, `(.L_x_111) ;  /* 0x0000005000017945 */ /* 0x000fe40003800000 */
[----:B------:R-:W-:-:S05]  /*3ab0*/  FFMA R3, R64, R23, R3 ;  /* 0x0000001740037223 */ /* 0x000fca0000000003 */
[----:B------:R0:W-:Y:S05]  /*3ac0*/  @P3 STG.E desc[UR50][R4.64+0x140], R3 ;  /* 0x0001400304003986 */ /* 0x0001ea000c101932 */
[----:B------:R-:W-:Y:S05]  /*3ad0*/  @!P0 BRA `(.L_x_112) ;  /* 0x0000000000048947 */ /* 0x000fea0003800000 */
[----:B------:R0:W5:Y:S02]  /*3ae0*/  LDG.E.LTC128B R25, desc[UR50][R6.64+0x144] ;  /* 0x0001443206197981 */ /* 0x000164000c1e1920 */
.L_x_112:
[----:B------:R-:W-:Y:S05]  /*3af0*/  BSYNC B1 ;  /* 0x0000000000017941 */ /* 0x000fea0003800000 */
.L_x_111:
[----:B-----5:R-:W-:Y:S01]  /*3b00*/  FMUL R12, R25, R22 ;  /* 0x00000016190c7220 */ /* 0x020fe20000400000 */
[----:B------:R-:W-:Y:S01]  /*3b10*/  ISETP.GT.AND P2, PT, R2, 0x8, P2 ;  /* 0x000000080200780c */ /* 0x000fe20001744270 */
[----:B------:R-:W-:Y:S02]  /*3b20*/  BSSY B1, `(.L_x_113) ;  /* 0x0000005000017945 */ /* 0x000fe40003800000 */
[----:B------:R-:W-:-:S05]  /*3b30*/  FFMA R65, R65, R23, R12 ;  /* 0x0000001741417223 */ /* 0x000fca000000000c */
[----:B------:R0:W-:Y:S05]  /*3b40*/  @P0 STG.E desc[UR50][R4.64+0x144], R65 ;  /* 0x0001444104000986 */ /* 0x0001ea000c101932 */
[----:B------:R-:W-:Y:S05]  /*3b50*/  @!P2 BRA `(.L_x_114) ;  /* 0x000000000004a947 */ /* 0x000fea0003800000 */
[----:B------:R0:W5:Y:S02]  /*3b60*/  LDG.E.LTC128B R25, desc[UR50][R8.64+0x140] ;  /* 0x0001403208197981 */ /* 0x000164000c1e1920 */
.L_x_114:
[----:B------:R-:W-:Y:S05]  /*3b70*/  BSYNC B1 ;  /* 0x0000000000017941 */ /* 0x000fea0003800000 */
.L_x_113:
        /* <DEDUP_REMOVED lines=8> */
.L_x_116:
[----:B------:R-:W-:Y:S05]  /*3c00*/  BSYNC B1 ;  /* 0x0000000000017941 */ /* 0x000fea0003800000 */
.L_x_115:
        /* <DEDUP_REMOVED lines=8> */
.L_x_118:
[----:B------:R-:W-:Y:S05]  /*3c90*/  BSYNC B1 ;  /* 0x0000000000017941 */ /* 0x000fea0003800000 */
.L_x_117:
[----:B0----5:R-:W-:Y:S01]  /*3ca0*/  FMUL R3, R25, R22 ;  /* 0x0000001619037220 */ /* 0x021fe20000400000 */
[----:B------:R-:W-:Y:S01]  /*3cb0*/  ISETP.GT.AND P1, PT, R2, RZ, P2 ;  /* 0x000000ff0200720c */ /* 0x000fe20001724270 */
[----:B------:R-:W-:Y:S02]  /*3cc0*/  BSSY B1, `(.L_x_119) ;  /* 0x0000005000017945 */ /* 0x000fe40003800000 */
[----:B------:R-:W-:-:S05]  /*3cd0*/  FFMA R3, R68, R23, R3 ;  /* 0x0000001744037223 */ /* 0x000fca0000000003 */
[----:B------:R0:W-:Y:S05]  /*3ce0*/  @P3 STG.E desc[UR50][R4.64+0x160], R3 ;  /* 0x0001600304003986 */ /* 0x0001ea000c101932 */
[----:B------:R-:W-:Y:S05]  /*3cf0*/  @!P1 BRA `(.L_x_120) ;  /* 0x0000000000049947 */ /* 0x000fea0003800000 */
[----:B------:R0:W5:Y:S02]  /*3d00*/  LDG.E.LTC128B R25, desc[UR50][R6.64+0x164] ;  /* 0x0001643206197981 */ /* 0x000164000c1e1920 */
.L_x_120:
[----:B------:R-:W-:Y:S05]  /*3d10*/  BSYNC B1 ;  /* 0x0000000000017941 */ /* 0x000fea0003800000 */
.L_x_119:
[----:B-----5:R-:W-:Y:S01]  /*3d20*/  FMUL R12, R25, R22 ;  /* 0x00000016190c7220 */ /* 0x020fe20000400000 */
[----:B------:R-:W-:Y:S01]  /*3d30*/  ISETP.GT.AND P0, PT, R2, 0x8, P0 ;  /* 0x000000080200780c */ /* 0x000fe20000704270 */
[----:B------:R-:W-:Y:S02]  /*3d40*/  BSSY B1, `(.L_x_121) ;  /* 0x0000005000017945 */ /* 0x000fe40003800000 */
[----:B------:R-:W-:-:S05]  /*3d50*/  FFMA R69, R69, R23, R12 ;  /* 0x0000001745457223 */ /* 0x000fca000000000c */
[----:B------:R0:W-:Y:S05]  /*3d60*/  @P1 STG.E desc[UR50][R4.64+0x164], R69 ;  /* 0x0001644504001986 */ /* 0x0001ea000c101932 */
[----:B------:R-:W-:Y:S05]  /*3d70*/  @!P0 BRA `(.L_x_122) ;  /* 0x0000000000048947 */ /* 0x000fea0003800000 */
[----:B------:R0:W5:Y:S02]  /*3d80*/  LDG.E.LTC128B R25, desc[UR50][R8.64+0x160] ;  /* 0x0001603208197981 */ /* 0x000164000c1e1920 */
.L_x_122:
[----:B------:R-:W-:Y:S05]  /*3d90*/  BSYNC B1 ;  /* 0x0000000000017941 */ /* 0x000fea0003800000 */
.L_x_121:
        /* <DEDUP_REMOVED lines=8> */
.L_x_124:
[----:B------:R-:W-:Y:S05]  /*3e20*/  BSYNC B1 ;  /* 0x0000000000017941 */ /* 0x000fea0003800000 */
.L_x_123:
        /* <DEDUP_REMOVED lines=8> */
.L_x_126:
[----:B------:R-:W-:Y:S05]  /*3eb0*/  BSYNC B1 ;  /* 0x0000000000017941 */ /* 0x000fea0003800000 */
.L_x_125:
[----:B0----5:R-:W-:Y:S01]  /*3ec0*/  FMUL R3, R25, R22 ;  /* 0x0000001619037220 */ /* 0x021fe20000400000 */
[----:B------:R-:W-:Y:S01]  /*3ed0*/  ISETP.GT.AND P2, PT, R2, RZ, P0 ;  /* 0x000000ff0200720c */ /* 0x000fe20000744270 */
[----:B------:R-:W-:Y:S02]  /*3ee0*/  BSSY B1, `(.L_x_127) ;  /* 0x0000005000017945 */ /* 0x000fe40003800000 */
[----:B------:R-:W-:-:S05]  /*3ef0*/  FFMA R3, R72, R23, R3 ;  /* 0x0000001748037223 */ /* 0x000fca0000000003 */
[----:B------:R0:W-:Y:S05]  /*3f00*/  @P3 STG.E desc[UR50][R4.64+0x180], R3 ;  /* 0x0001800304003986 */ /* 0x0001ea000c101932 */
[----:B------:R-:W-:Y:S05]  /*3f10*/  @!P2 BRA `(.L_x_128) ;  /* 0x000000000004a947 */ /* 0x000fea0003800000 */
[----:B------:R0:W5:Y:S02]  /*3f20*/  LDG.E.LTC128B R25, desc[UR50][R6.64+0x184] ;  /* 0x0001843206197981 */ /* 0x000164000c1e1920 */
.L_x_128:
[----:B------:R-:W-:Y:S05]  /*3f30*/  BSYNC B1 ;  /* 0x0000000000017941 */ /* 0x000fea0003800000 */
.L_x_127:
[----:B-----5:R-:W-:Y:S01]  /*3f40*/  FMUL R12, R25, R22 ;  /* 0x00000016190c7220 */ /* 0x020fe20000400000 */
[----:B------:R-:W-:Y:S01]  /*3f50*/  ISETP.GT.AND P1, PT, R2, 0x8, P1 ;  /* 0x000000080200780c */ /* 0x000fe20000f24270 */
[----:B------:R-:W-:Y:S02]  /*3f60*/  BSSY B1, `(.L_x_129) ;  /* 0x0000005000017945 */ /* 0x000fe40003800000 */
[----:B------:R-:W-:-:S05]  /*3f70*/  FFMA R73, R73, R23, R12 ;  /* 0x0000001749497223 */ /* 0x000fca000000000c */
[----:B------:R0:W-:Y:S05]  /*3f80*/  @P2 STG.E desc[UR50][R4.64+0x184], R73 ;  /* 0x0001844904002986 */ /* 0x0001ea000c101932 */
[----:B------:R-:W-:Y:S05]  /*3f90*/  @!P1 BRA `(.L_x_130) ;  /* 0x0000000000049947 */ /* 0x000fea0003800000 */
[----:B------:R0:W5:Y:S02]  /*3fa0*/  LDG.E.LTC128B R25, desc[UR50][R8.64+0x180] ;  /* 0x0001803208197981 */ /* 0x000164000c1e1920 */
.L_x_130:
[----:B------:R-:W-:Y:S05]  /*3fb0*/  BSYNC B1 ;  /* 0x0000000000017941 */ /* 0x000fea0003800000 */
.L_x_129:
        /* <DEDUP_REMOVED lines=8> */
.L_x_132:
[----:B------:R-:W-:Y:S05]  /*4040*/  BSYNC B1 ;  /* 0x0000000000017941 */ /* 0x000fea0003800000 */
.L_x_131:
        /* <DEDUP_REMOVED lines=8> */
.L_x_134:
[----:B------:R-:W-:Y:S05]  /*40d0*/  BSYNC B1 ;  /* 0x0000000000017941 */ /* 0x000fea0003800000 */
.L_x_133:
[----:B0----5:R-:W-:Y:S01]  /*40e0*/  FMUL R3, R25, R22 ;  /* 0x0000001619037220 */ /* 0x021fe20000400000 */
[----:B------:R-:W-:Y:S01]  /*40f0*/  ISETP.GT.AND P0, PT, R2, RZ, P1 ;  /* 0x000000ff0200720c */ /* 0x000fe20000f04270 */
[----:B------:R-:W-:Y:S02]  /*4100*/  BSSY B1, `(.L_x_135) ;  /* 0x0000005000017945 */ /* 0x000fe40003800000 */
[----:B------:R-:W-:-:S05]  /*4110*/  FFMA R3, R76, R23, R3 ;  /* 0x000000174c037223 */ /* 0x000fca0000000003 */
[----:B------:R0:W-:Y:S05]  /*4120*/  @P3 STG.E desc[UR50][R4.64+0x1a0], R3 ;  /* 0x0001a00304003986 */ /* 0x0001ea000c101932 */
[----:B------:R-:W-:Y:S05]  /*4130*/  @!P0 BRA `(.L_x_136) ;  /* 0x0000000000048947 */ /* 0x000fea0003800000 */
[----:B------:R0:W5:Y:S02]  /*4140*/  LDG.E.LTC128B R25, desc[UR50][R6.64+0x1a4] ;  /* 0x0001a43206197981 */ /* 0x000164000c1e1920 */
.L_x_136:
[----:B------:R-:W-:Y:S05]  /*4150*/  BSYNC B1 ;  /* 0x0000000000017941 */ /* 0x000fea0003800000 */
.L_x_135:
[----:B-----5:R-:W-:Y:S01]  /*4160*/  FMUL R12, R25, R22 ;  /* 0x00000016190c7220 */ /* 0x020fe20000400000 */
[----:B------:R-:W-:Y:S01]  /*4170*/  ISETP.GT.AND P2, PT, R2, 0x8, P2 ;  /* 0x000000080200780c */ /* 0x000fe20001744270 */
[----:B------:R-:W-:Y:S02]  /*4180*/  BSSY B1, `(.L_x_137) ;  /* 0x0000005000017945 */ /* 0x000fe40003800000 */
[----:B------:R-:W-:-:S05]  /*4190*/  FFMA R77, R77, R23, R12 ;  /* 0x000000174d4d7223 */ /* 0x000fca000000000c */
[----:B------:R0:W-:Y:S05]  /*41a0*/  @P0 STG.E desc[UR50][R4.64+0x1a4], R77 ;  /* 0x0001a44d04000986 */ /* 0x0001ea000c101932 */
[----:B------:R-:W-:Y:S05]  /*41b0*/  @!P2 BRA `(.L_x_138) ;  /* 0x000000000004a947 */ /* 0x000fea0003800000 */
[----:B------:R0:W5:Y:S02]  /*41c0*/  LDG.E.LTC128B R25, desc[UR50][R8.64+0x1a0] ;  /* 0x0001a03208197981 */ /* 0x000164000c1e1920 */
.L_x_138:
[----:B------:R-:W-:Y:S05]  /*41d0*/  BSYNC B1 ;  /* 0x0000000000017941 */ /* 0x000fea0003800000 */
.L_x_137:
        /* <DEDUP_REMOVED lines=8> */
.L_x_140:
[----:B------:R-:W-:Y:S05]  /*4260*/  BSYNC B1 ;  /* 0x0000000000017941 */ /* 0x000fea0003800000 */
.L_x_139:
        /* <DEDUP_REMOVED lines=8> */
.L_x_142:
[----:B------:R-:W-:Y:S05]  /*42f0*/  BSYNC B1 ;  /* 0x0000000000017941 */ /* 0x000fea0003800000 */
.L_x_141:
[----:B0----5:R-:W-:Y:S01]  /*4300*/  FMUL R3, R25, R22 ;  /* 0x0000001619037220 */ /* 0x021fe20000400000 */
[----:B------:R-:W-:Y:S01]  /*4310*/  ISETP.GT.AND P1, PT, R2, RZ, P2 ;  /* 0x000000ff0200720c */ /* 0x000fe20001724270 */
[----:B------:R-:W-:Y:S02]  /*4320*/  BSSY B1, `(.L_x_143) ;  /* 0x0000005000017945 */ /* 0x000fe40003800000 */
[----:B------:R-:W-:-:S05]  /*4330*/  FFMA R3, R80, R23, R3 ;  /* 0x0000001750037223 */ /* 0x000fca0000000003 */
[----:B------:R0:W-:Y:S05]  /*4340*/  @P3 STG.E desc[UR50][R4.64+0x1c0], R3 ;  /* 0x0001c00304003986 */ /* 0x0001ea000c101932 */
[----:B------:R-:W-:Y:S05]  /*4350*/  @!P1 BRA `(.L_x_144) ;  /* 0x0000000000049947 */ /* 0x000fea0003800000 */
[----:B------:R0:W5:Y:S02]  /*4360*/  LDG.E.LTC128B R25, desc[UR50][R6.64+0x1c4] ;  /* 0x0001c43206197981 */ /* 0x000164000c1e1920 */
.L_x_144:
[----:B------:R-:W-:Y:S05]  /*4370*/  BSYNC B1 ;  /* 0x0000000000017941 */ /* 0x000fea0003800000 */
.L_x_143:
[----:B-----5:R-:W-:Y:S01]  /*4380*/  FMUL R12, R25, R22 ;  /* 0x00000016190c7220 */ /* 0x020fe20000400000 */
[----:B------:R-:W-:Y:S01]  /*4390*/  ISETP.GT.AND P0, PT, R2, 0x8, P0 ;  /* 0x000000080200780c */ /* 0x000fe20000704270 */
[----:B------:R-:W-:Y:S02]  /*43a0*/  BSSY B1, `(.L_x_145) ;  /* 0x0000005000017945 */ /* 0x000fe40003800000 */
[----:B------:R-:W-:-:S05]  /*43b0*/  FFMA R81, R81, R23, R12 ;  /* 0x0000001751517223 */ /* 0x000fca000000000c */
[----:B------:R0:W-:Y:S05]  /*43c0*/  @P1 STG.E desc[UR50][R4.64+0x1c4], R81 ;  /* 0x0001c45104001986 */ /* 0x0001ea000c101932 */
[----:B------:R-:W-:Y:S05]  /*43d0*/  @!P0 BRA `(.L_x_146) ;  /* 0x0000000000048947 */ /* 0x000fea0003800000 */
[----:B------:R0:W5:Y:S02]  /*43e0*/  LDG.E.LTC128B R25, desc[UR50][R8.64+0x1c0] ;  /* 0x0001c03208197981 */ /* 0x000164000c1e1920 */
.L_x_146:
[----:B------:R-:W-:Y:S05]  /*43f0*/  BSYNC B1 ;  /* 0x0000000000017941 */ /* 0x000fea0003800000 */
.L_x_145:
        /* <DEDUP_REMOVED lines=8> */
.L_x_148:
[----:B------:R-:W-:Y:S05]  /*4480*/  BSYNC B1 ;  /* 0x0000000000017941 */ /* 0x000fea0003800000 */
.L_x_147:
        /* <DEDUP_REMOVED lines=8> */
.L_x_150:
[----:B------:R-:W-:Y:S05]  /*4510*/  BSYNC B1 ;  /* 0x0000000000017941 */ /* 0x000fea0003800000 */
.L_x_149:
[----:B0----5:R-:W-:Y:S01]  /*4520*/  FMUL R3, R25, R22 ;  /* 0x0000001619037220 */ /* 0x021fe20000400000 */
[----:B------:R-:W-:Y:S01]  /*4530*/  ISETP.GT.AND P2, PT, R2, RZ, P0 ;  /* 0x000000ff0200720c */ /* 0x000fe20000744270 */
[----:B------:R-:W-:Y:S02]  /*4540*/  BSSY B1, `(.L_x_151) ;  /* 0x0000005000017945 */ /* 0x000fe40003800000 */
[----:B------:R-:W-:-:S05]  /*4550*/  FFMA R3, R84, R23, R3 ;  /* 0x0000001754037223 */ /* 0x000fca0000000003 */
[----:B------:R0:W-:Y:S05]  /*4560*/  @P3 STG.E desc[UR50][R4.64+0x1e0], R3 ;  /* 0x0001e00304003986 */ /* 0x0001ea000c101932 */
[----:B------:R-:W-:Y:S05]  /*4570*/  @!P2 BRA `(.L_x_152) ;  /* 0x000000000004a947 */ /* 0x000fea0003800000 */
[----:B------:R0:W5:Y:S02]  /*4580*/  LDG.E.LTC128B R25, desc[UR50][R6.64+0x1e4] ;  /* 0x0001e43206197981 */ /* 0x000164000c1e1920 */
.L_x_152:
[----:B------:R-:W-:Y:S05]  /*4590*/  BSYNC B1 ;  /* 0x0000000000017941 */ /* 0x000fea0003800000 */
.L_x_151:
[----:B-----5:R-:W-:Y:S01]  /*45a0*/  FMUL R12, R25, R22 ;  /* 0x00000016190c7220 */ /* 0x020fe20000400000 */
[----:B------:R-:W-:Y:S01]  /*45b0*/  ISETP.GT.AND P1, PT, R2, 0x8, P1 ;  /* 0x000000080200780c */ /* 0x000fe20000f24270 */
[----:B------:R-:W-:Y:S02]  /*45c0*/  BSSY B1, `(.L_x_153) ;  /* 0x0000005000017945 */ /* 0x000fe40003800000 */
[----:B------:R-:W-:-:S05]  /*45d0*/  FFMA R85, R85, R23, R12 ;  /* 0x0000001755557223 */ /* 0x000fca000000000c */
[----:B------:R0:W-:Y:S05]  /*45e0*/  @P2 STG.E desc[UR50][R4.64+0x1e4], R85 ;  /* 0x0001e45504002986 */ /* 0x0001ea000c101932 */
[----:B------:R-:W-:Y:S05]  /*45f0*/  @!P1 BRA `(.L_x_154) ;  /* 0x0000000000049947 */ /* 0x000fea0003800000 */
[----:B------:R0:W5:Y:S02]  /*4600*/  LDG.E.LTC128B R25, desc[UR50][R8.64+0x1e0] ;  /* 0x0001e03208197981 */ /* 0x000164000c1e1920 */
.L_x_154:
[----:B------:R-:W-:Y:S05]  /*4610*/  BSYNC B1 ;  /* 0x0000000000017941 */ /* 0x000fea0003800000 */
.L_x_153:
        /* <DEDUP_REMOVED lines=8> */
.L_x_156:
[----:B------:R-:W-:Y:S05]  /*46a0*/  BSYNC B1 ;  /* 0x0000000000017941 */ /* 0x000fea0003800000 */
.L_x_155:
        /* <DEDUP_REMOVED lines=8> */
.L_x_158:
[----:B------:R-:W-:Y:S05]  /*4730*/  BSYNC B1 ;  /* 0x0000000000017941 */ /* 0x000fea0003800000 */
.L_x_157:
[----:B0----5:R-:W-:Y:S01]  /*4740*/  FMUL R3, R25, R22 ;  /* 0x0000001619037220 */ /* 0x021fe20000400000 */
[----:B------:R-:W-:Y:S01]  /*4750*/  ISETP.GT.AND P0, PT, R2, RZ, P1 ;  /* 0x000000ff0200720c */ /* 0x000fe20000f04270 */
[----:B------:R-:W-:Y:S02]  /*4760*/  BSSY B1, `(.L_x_159) ;  /* 0x0000005000017945 */ /* 0x000fe40003800000 */
[----:B------:R-:W-:-:S05]  /*4770*/  FFMA R3, R88, R23, R3 ;  /* 0x0000001758037223 */ /* 0x000fca0000000003 */
[----:B------:R0:W-:Y:S05]  /*4780*/  @P3 STG.E desc[UR50][R4.64+0x200], R3 ;  /* 0x0002000304003986 */ /* 0x0001ea000c101932 */
[----:B------:R-:W-:Y:S05]  /*4790*/  @!P0 BRA `(.L_x_160) ;  /* 0x0000000000048947 */ /* 0x000fea0003800000 */
[----:B------:R0:W5:Y:S02]  /*47a0*/  LDG.E.LTC128B R25, desc[UR50][R6.64+0x204] ;  /* 0x0002043206197981 */ /* 0x000164000c1e1920 */
.L_x_160:
[----:B------:R-:W-:Y:S05]  /*47b0*/  BSYNC B1 ;  /* 0x0000000000017941 */ /* 0x000fea0003800000 */
.L_x_159:
[----:B-----5:R-:W-:Y:S01]  /*47c0*/  FMUL R12, R25, R22 ;  /* 0x00000016190c7220 */ /* 0x020fe20000400000 */
[----:B------:R-:W-:Y:S01]  /*47d0*/  ISETP.GT.AND P2, PT, R2, 0x8, P2 ;  /* 0x000000080200780c */ /* 0x000fe20001744270 */
[----:B------:R-:W-:Y:S02]  /*47e0*/  BSSY B1, `(.L_x_161) ;  /* 0x0000005000017945 */ /* 0x000fe40003800000 */
[----:B------:R-:W-:-:S05]  /*47f0*/  FFMA R89, R89, R23, R12 ;  /* 0x0000001759597223 */ /* 0x000fca000000000c */
[----:B------:R0:W-:Y:S05]  /*4800*/  @P0 STG.E desc[UR50][R4.64+0x204], R89 ;  /* 0x0002045904000986 */ /* 0x0001ea000c101932 */
[----:B------:R-:W-:Y:S05]  /*4810*/  @!P2 BRA `(.L_x_162) ;  /* 0x000000000004a947 */ /* 0x000fea0003800000 */
[----:B------:R0:W5:Y:S02]  /*4820*/  LDG.E.LTC128B R25, desc[UR50][R8.64+0x200] ;  /* 0x0002003208197981 */ /* 0x000164000c1e1920 */
.L_x_162:
[----:B------:R-:W-:Y:S05]  /*4830*/  BSYNC B1 ;  /* 0x0000000000017941 */ /* 0x000fea0003800000 */
.L_x_161:
        /* <DEDUP_REMOVED lines=8> */
.L_x_164:
[----:B------:R-:W-:Y:S05]  /*48c0*/  BSYNC B1 ;  /* 0x0000000000017941 */ /* 0x000fea0003800000 */
.L_x_163:
        /* <DEDUP_REMOVED lines=8> */
.L_x_166:
[----:B------:R-:W-:Y:S05]  /*4950*/  BSYNC B1 ;  /* 0x0000000000017941 */ /* 0x000fea0003800000 */
.L_x_165:
[----:B0----5:R-:W-:Y:S01]  /*4960*/  FMUL R3, R25, R22 ;  /* 0x0000001619037220 */ /* 0x021fe20000400000 */
[----:B------:R-:W-:Y:S01]  /*4970*/  ISETP.GT.AND P1, PT, R2, RZ, P2 ;  /* 0x000000ff0200720c */ /* 0x000fe20001724270 */
[----:B------:R-:W-:Y:S02]  /*4980*/  BSSY B1, `(.L_x_167) ;  /* 0x0000005000017945 */ /* 0x000fe40003800000 */
[----:B------:R-:W-:-:S05]  /*4990*/  FFMA R3, R92, R23, R3 ;  /* 0x000000175c037223 */ /* 0x000fca0000000003 */
[----:B------:R0:W-:Y:S05]  /*49a0*/  @P3 STG.E desc[UR50][R4.64+0x220], R3 ;  /* 0x0002200304003986 */ /* 0x0001ea000c101932 */
[----:B------:R-:W-:Y:S05]  /*49b0*/  @!P1 BRA `(.L_x_168) ;  /* 0x0000000000049947 */ /* 0x000fea0003800000 */
[----:B------:R0:W5:Y:S02]  /*49c0*/  LDG.E.LTC128B R25, desc[UR50][R6.64+0x224] ;  /* 0x0002243206197981 */ /* 0x000164000c1e1920 */
.L_x_168:
[----:B------:R-:W-:Y:S05]  /*49d0*/  BSYNC B1 ;  /* 0x0000000000017941 */ /* 0x000fea0003800000 */
.L_x_167:
[----:B-----5:R-:W-:Y:S01]  /*49e0*/  FMUL R12, R25, R22 ;  /* 0x00000016190c7220 */ /* 0x020fe20000400000 */
[----:B------:R-:W-:Y:S01]  /*49f0*/  ISETP.GT.AND P0, PT, R2, 0x8, P0 ;  /* 0x000000080200780c */ /* 0x000fe20000704270 */
[----:B------:R-:W-:Y:S02]  /*4a00*/  BSSY B1, `(.L_x_169) ;  /* 0x0000005000017945 */ /* 0x000fe40003800000 */
[----:B------:R-:W-:-:S05]  /*4a10*/  FFMA R93, R93, R23, R12 ;  /* 0x000000175d5d7223 */ /* 0x000fca000000000c */
[----:B------:R0:W-:Y:S05]  /*4a20*/  @P1 STG.E desc[UR50][R4.64+0x224], R93 ;  /* 0x0002245d04001986 */ /* 0x0001ea000c101932 */
[----:B------:R-:W-:Y:S05]  /*4a30*/  @!P0 BRA `(.L_x_170) ;  /* 0x0000000000048947 */ /* 0x000fea0003800000 */
[----:B------:R0:W5:Y:S02]  /*4a40*/  LDG.E.LTC128B R25, desc[UR50][R8.64+0x220] ;  /* 0x0002203208197981 */ /* 0x000164000c1e1920 */
.L_x_170:
[----:B------:R-:W-:Y:S05]  /*4a50*/  BSYNC B1 ;  /* 0x0000000000017941 */ /* 0x000fea0003800000 */
.L_x_169:
        /* <DEDUP_REMOVED lines=8> */
.L_x_172:
[----:B------:R-:W-:Y:S05]  /*4ae0*/  BSYNC B1 ;  /* 0x0000000000017941 */ /* 0x000fea0003800000 */
.L_x_171:
        /* <DEDUP_REMOVED lines=8> */
.L_x_174:
[----:B------:R-:W-:Y:S05]  /*4b70*/  BSYNC B1 ;  /* 0x0000000000017941 */ /* 0x000fea0003800000 */
.L_x_173:
[----:B0----5:R-:W-:Y:S01]  /*4b80*/  FMUL R3, R25, R22 ;  /* 0x0000001619037220 */ /* 0x021fe20000400000 */
[----:B------:R-:W-:Y:S01]  /*4b90*/  ISETP.GT.AND P2, PT, R2, RZ, P0 ;  /* 0x000000ff0200720c */ /* 0x000fe20000744270 */
[----:B------:R-:W-:Y:S02]  /*4ba0*/  BSSY B1, `(.L_x_175) ;  /* 0x0000005000017945 */ /* 0x000fe40003800000 */
[----:B------:R-:W-:-:S05]  /*4bb0*/  FFMA R3, R96, R23, R3 ;  /* 0x0000001760037223 */ /* 0x000fca0000000003 */
[----:B------:R0:W-:Y:S05]  /*4bc0*/  @P3 STG.E desc[UR50][R4.64+0x240], R3 ;  /* 0x0002400304003986 */ /* 0x0001ea000c101932 */
[----:B------:R-:W-:Y:S05]  /*4bd0*/  @!P2 BRA `(.L_x_176) ;  /* 0x000000000004a947 */ /* 0x000fea0003800000 */
[----:B------:R0:W5:Y:S02]  /*4be0*/  LDG.E.LTC128B R25, desc[UR50][R6.64+0x244] ;  /* 0x0002443206197981 */ /* 0x000164000c1e1920 */
.L_x_176:
[----:B------:R-:W-:Y:S05]  /*4bf0*/  BSYNC B1 ;  /* 0x0000000000017941 */ /* 0x000fea0003800000 */
.L_x_175:
[----:B-----5:R-:W-:Y:S01]  /*4c00*/  FMUL R12, R25, R22 ;  /* 0x00000016190c7220 */ /* 0x020fe20000400000 */
[----:B------:R-:W-:Y:S01]  /*4c10*/  ISETP.GT.AND P1, PT, R2, 0x8, P1 ;  /* 0x000000080200780c */ /* 0x000fe20000f24270 */
[----:B------:R-:W-:Y:S02]  /*4c20*/  BSSY B1, `(.L_x_177) ;  /* 0x0000005000017945 */ /* 0x000fe40003800000 */
[----:B------:R-:W-:-:S05]  /*4c30*/  FFMA R97, R97, R23, R12 ;  /* 0x0000001761617223 */ /* 0x000fca000000000c */
[----:B------:R0:W-:Y:S05]  /*4c40*/  @P2 STG.E desc[UR50][R4.64+0x244], R97 ;  /* 0x0002446104002986 */ /* 0x0001ea000c101932 */
[----:B------:R-:W-:Y:S05]  /*4c50*/  @!P1 BRA `(.L_x_178) ;  /* 0x0000000000049947 */ /* 0x000fea0003800000 */
[----:B------:R0:W5:Y:S02]  /*4c60*/  LDG.E.LTC128B R25, desc[UR50][R8.64+0x240] ;  /* 0x0002403208197981 */ /* 0x000164000c1e1920 */
.L_x_178:
[----:B------:R-:W-:Y:S05]  /*4c70*/  BSYNC B1 ;  /* 0x0000000000017941 */ /* 0x000fea0003800000 */
.L_x_177:
        /* <DEDUP_REMOVED lines=8> */
.L_x_180:
[----:B------:R-:W-:Y:S05]  /*4d00*/  BSYNC B1 ;  /* 0x0000000000017941 */ /* 0x000fea0003800000 */
.L_x_179:
        /* <DEDUP_REMOVED lines=8> */
.L_x_182:
[----:B------:R-:W-:Y:S05]  /*4d90*/  BSYNC B1 ;  /* 0x0000000000017941 */ /* 0x000fea0003800000 */
.L_x_181:
[----:B0----5:R-:W-:Y:S01]  /*4da0*/  FMUL R3, R25, R22 ;  /* 0x0000001619037220 */ /* 0x021fe20000400000 */
[----:B------:R-:W-:Y:S01]  /*4db0*/  ISETP.GT.AND P0, PT, R2, RZ, P1 ;  /* 0x000000ff0200720c */ /* 0x000fe20000f04270 */
[----:B------:R-:W-:Y:S02]  /*4dc0*/  BSSY B1, `(.L_x_183) ;  /* 0x0000005000017945 */ /* 0x000fe40003800000 */
[----:B------:R-:W-:-:S05]  /*4dd0*/  FFMA R3, R100, R23, R3 ;  /* 0x0000001764037223 */ /* 0x000fca0000000003 */
[----:B------:R0:W-:Y:S05]  /*4de0*/  @P3 STG.E desc[UR50][R4.64+0x260], R3 ;  /* 0x0002600304003986 */ /* 0x0001ea000c101932 */
[----:B------:R-:W-:Y:S05]  /*4df0*/  @!P0 BRA `(.L_x_184) ;  /* 0x0000000000048947 */ /* 0x000fea0003800000 */
[----:B------:R0:W5:Y:S02]  /*4e00*/  LDG.E.LTC128B R25, desc[UR50][R6.64+0x264] ;  /* 0x0002643206197981 */ /* 0x000164000c1e1920 */
.L_x_184:
[----:B------:R-:W-:Y:S05]  /*4e10*/  BSYNC B1 ;  /* 0x0000000000017941 */ /* 0x000fea0003800000 */
.L_x_183:
[----:B-----5:R-:W-:Y:S01]  /*4e20*/  FMUL R12, R25, R22 ;  /* 0x00000016190c7220 */ /* 0x020fe20000400000 */
[----:B------:R-:W-:Y:S01]  /*4e30*/  ISETP.GT.AND P2, PT, R2, 0x8, P2 ;  /* 0x000000080200780c */ /* 0x000fe20001744270 */
[----:B------:R-:W-:Y:S02]  /*4e40*/  BSSY B1, `(.L_x_185) ;  /* 0x0000005000017945 */ /* 0x000fe40003800000 */
[----:B------:R-:W-:-:S05]  /*4e50*/  FFMA R101, R101, R23, R12 ;  /* 0x0000001765657223 */ /* 0x000fca000000000c */
[----:B------:R0:W-:Y:S05]  /*4e60*/  @P0 STG.E desc[UR50][R4.64+0x264], R101 ;  /* 0x0002646504000986 */ /* 0x0001ea000c101932 */
[----:B------:R-:W-:Y:S05]  /*4e70*/  @!P2 BRA `(.L_x_186) ;  /* 0x000000000004a947 */ /* 0x000fea0003800000 */
[----:B------:R0:W5:Y:S02]  /*4e80*/  LDG.E.LTC128B R25, desc[UR50][R8.64+0x260] ;  /* 0x0002603208197981 */ /* 0x000164000c1e1920 */
.L_x_186:
[----:B------:R-:W-:Y:S05]  /*4e90*/  BSYNC B1 ;  /* 0x0000000000017941 */ /* 0x000fea0003800000 */
.L_x_185:
        /* <DEDUP_REMOVED lines=8> */
.L_x_188:
[----:B------:R-:W-:Y:S05]  /*4f20*/  BSYNC B1 ;  /* 0x0000000000017941 */ /* 0x000fea0003800000 */
.L_x_187:
        /* <DEDUP_REMOVED lines=8> */
.L_x_190:
[----:B------:R-:W-:Y:S05]  /*4fb0*/  BSYNC B1 ;  /* 0x0000000000017941 */ /* 0x000fea0003800000 */
.L_x_189:
[----:B0----5:R-:W-:Y:S01]  /*4fc0*/  FMUL R3, R25, R22 ;  /* 0x0000001619037220 */ /* 0x021fe20000400000 */
[----:B------:R-:W-:Y:S01]  /*4fd0*/  ISETP.GT.AND P1, PT, R2, RZ, P2 ;  /* 0x000000ff0200720c */ /* 0x000fe20001724270 */
[----:B------:R-:W-:Y:S02]  /*4fe0*/  BSSY B1, `(.L_x_191) ;  /* 0x0000005000017945 */ /* 0x000fe40003800000 */
[----:B------:R-:W-:-:S05]  /*4ff0*/  FFMA R3, R104, R23, R3 ;  /* 0x0000001768037223 */ /* 0x000fca0000000003 */
[----:B------:R0:W-:Y:S05]  /*5000*/  @P3 STG.E desc[UR50][R4.64+0x280], R3 ;  /* 0x0002800304003986 */ /* 0x0001ea000c101932 */
[----:B------:R-:W-:Y:S05]  /*5010*/  @!P1 BRA `(.L_x_192) ;  /* 0x0000000000049947 */ /* 0x000fea0003800000 */
[----:B------:R0:W5:Y:S02]  /*5020*/  LDG.E.LTC128B R25, desc[UR50][R6.64+0x284] ;  /* 0x0002843206197981 */ /* 0x000164000c1e1920 */
.L_x_192:
[----:B------:R-:W-:Y:S05]  /*5030*/  BSYNC B1 ;  /* 0x0000000000017941 */ /* 0x000fea0003800000 */
.L_x_191:
[----:B-----5:R-:W-:Y:S01]  /*5040*/  FMUL R12, R25, R22 ;  /* 0x00000016190c7220 */ /* 0x020fe20000400000 */
[----:B------:R-:W-:Y:S01]  /*5050*/  ISETP.GT.AND P0, PT, R2, 0x8, P0 ;  /* 0x000000080200780c */ /* 0x000fe20000704270 */
[----:B------:R-:W-:Y:S02]  /*5060*/  BSSY B1, `(.L_x_193) ;  /* 0x0000005000017945 */ /* 0x000fe40003800000 */
[----:B------:R-:W-:-:S05]  /*5070*/  FFMA R105, R105, R23, R12 ;  /* 0x0000001769697223 */ /* 0x000fca000000000c */
[----:B------:R0:W-:Y:S05]  /*5080*/  @P1 STG.E desc[UR50][R4.64+0x284], R105 ;  /* 0x0002846904001986 */ /* 0x0001ea000c101932 */
[----:B------:R-:W-:Y:S05]  /*5090*/  @!P0 BRA `(.L_x_194) ;  /* 0x0000000000048947 */ /* 0x000fea0003800000 */
[----:B------:R0:W5:Y:S02]  /*50a0*/  LDG.E.LTC128B R25, desc[UR50][R8.64+0x280] ;  /* 0x0002803208197981 */ /* 0x000164000c1e1920 */
.L_x_194:
[----:B------:R-:W-:Y:S05]  /*50b0*/  BSYNC B1 ;  /* 0x0000000000017941 */ /* 0x000fea0003800000 */
.L_x_193:
        /* <DEDUP_REMOVED lines=8> */
.L_x_196:
[----:B------:R-:W-:Y:S05]  /*5140*/  BSYNC B1 ;  /* 0x0000000000017941 */ /* 0x000fea0003800000 */
.L_x_195:
        /* <DEDUP_REMOVED lines=8> */
.L_x_198:
[----:B------:R-:W-:Y:S05]  /*51d0*/  BSYNC B1 ;  /* 0x0000000000017941 */ /* 0x000fea0003800000 */
.L_x_197:
[----:B0----5:R-:W-:Y:S01]  /*51e0*/  FMUL R3, R25, R22 ;  /* 0x0000001619037220 */ /* 0x021fe20000400000 */
[----:B------:R-:W-:Y:S01]  /*51f0*/  ISETP.GT.AND P2, PT, R2, RZ, P0 ;  /* 0x000000ff0200720c */ /* 0x000fe20000744270 */
[----:B------:R-:W-:Y:S02]  /*5200*/  BSSY B1, `(.L_x_199) ;  /* 0x0000005000017945 */ /* 0x000fe40003800000 */
[----:B------:R-:W-:-:S05]  /*5210*/  FFMA R3, R108, R23, R3 ;  /* 0x000000176c037223 */ /* 0x000fca0000000003 */
[----:B------:R0:W-:Y:S05]  /*5220*/  @P3 STG.E desc[UR50][R4.64+0x2a0], R3 ;  /* 0x0002a00304003986 */ /* 0x0001ea000c101932 */
[----:B------:R-:W-:Y:S05]  /*5230*/  @!P2 BRA `(.L_x_200) ;  /* 0x000000000004a947 */ /* 0x000fea0003800000 */
[----:B------:R0:W5:Y:S02]  /*5240*/  LDG.E.LTC128B R25, desc[UR50][R6.64+0x2a4] ;  /* 0x0002a43206197981 */ /* 0x000164000c1e1920 */
.L_x_200:
[----:B------:R-:W-:Y:S05]  /*5250*/  BSYNC B1 ;  /* 0x0000000000017941 */ /* 0x000fea0003800000 */
.L_x_199:
[----:B-----5:R-:W-:Y:S01]  /*5260*/  FMUL R12, R25, R22 ;  /* 0x00000016190c7220 */ /* 0x020fe20000400000 */
[----:B------:R-:W-:Y:S01]  /*5270*/  ISETP.GT.AND P1, PT, R2, 0x8, P1 ;  /* 0x000000080200780c */ /* 0x000fe20000f24270 */
[----:B------:R-:W-:Y:S02]  /*5280*/  BSSY B1, `(.L_x_201) ;  /* 0x0000005000017945 */ /* 0x000fe40003800000 */
[----:B------:R-:W-:-:S05]  /*5290*/  FFMA R109, R109, R23, R12 ;  /* 0x000000176d6d7223 */ /* 0x000fca000000000c */
[----:B------:R0:W-:Y:S05]  /*52a0*/  @P2 STG.E desc[UR50][R4.64+0x2a4], R109 ;  /* 0x0002a46d04002986 */ /* 0x0001ea000c101932 */
[----:B------:R-:W-:Y:S05]  /*52b0*/  @!P1 BRA `(.L_x_202) ;  /* 0x0000000000049947 */ /* 0x000fea0003800000 */
[----:B------:R0:W5:Y:S02]  /*52c0*/  LDG.E.LTC128B R25, desc[UR50][R8.64+0x2a0] ;  /* 0x0002a03208197981 */ /* 0x000164000c1e1920 */
.L_x_202:
[----:B------:R-:W-:Y:S05]  /*52d0*/  BSYNC B1 ;  /* 0x0000000000017941 */ /* 0x000fea0003800000 */
.L_x_201:
        /* <DEDUP_REMOVED lines=8> */
.L_x_204:
[----:B------:R-:W-:Y:S05]  /*5360*/  BSYNC B1 ;  /* 0x0000000000017941 */ /* 0x000fea0003800000 */
.L_x_203:
        /* <DEDUP_REMOVED lines=8> */
.L_x_206:
[----:B------:R-:W-:Y:S05]  /*53f0*/  BSYNC B1 ;  /* 0x0000000000017941 */ /* 0x000fea0003800000 */
.L_x_205:
[----:B0----5:R-:W-:Y:S01]  /*5400*/  FMUL R3, R25, R22 ;  /* 0x0000001619037220 */ /* 0x021fe20000400000 */
[----:B------:R-:W-:Y:S01]  /*5410*/  ISETP.GT.AND P0, PT, R2, RZ, P1 ;  /* 0x000000ff0200720c */ /* 0x000fe20000f04270 */
[----:B------:R-:W-:Y:S02]  /*5420*/  BSSY B1, `(.L_x_207) ;  /* 0x0000005000017945 */ /* 0x000fe40003800000 */
[----:B------:R-:W-:-:S05]  /*5430*/  FFMA R3, R112, R23, R3 ;  /* 0x0000001770037223 */ /* 0x000fca0000000003 */
[----:B------:R0:W-:Y:S05]  /*5440*/  @P3 STG.E desc[UR50][R4.64+0x2c0], R3 ;  /* 0x0002c00304003986 */ /* 0x0001ea000c101932 */
[----:B------:R-:W-:Y:S05]  /*5450*/  @!P0 BRA `(.L_x_208) ;  /* 0x0000000000048947 */ /* 0x000fea0003800000 */
[----:B------:R0:W5:Y:S02]  /*5460*/  LDG.E.LTC128B R25, desc[UR50][R6.64+0x2c4] ;  /* 0x0002c43206197981 */ /* 0x000164000c1e1920 */
.L_x_208:
[----:B------:R-:W-:Y:S05]  /*5470*/  BSYNC B1 ;  /* 0x0000000000017941 */ /* 0x000fea0003800000 */
.L_x_207:
[----:B-----5:R-:W-:Y:S01]  /*5480*/  FMUL R12, R25, R22 ;  /* 0x00000016190c7220 */ /* 0x020fe20000400000 */
[----:B------:R-:W-:Y:S01]  /*5490*/  ISETP.GT.AND P2, PT, R2, 0x8, P2 ;  /* 0x000000080200780c */ /* 0x000fe20001744270 */
[----:B------:R-:W-:Y:S02]  /*54a0*/  BSSY B1, `(.L_x_209) ;  /* 0x0000005000017945 */ /* 0x000fe40003800000 */
[----:B------:R-:W-:-:S05]  /*54b0*/  FFMA R113, R113, R23, R12 ;  /* 0x0000001771717223 */ /* 0x000fca000000000c */
[----:B------:R0:W-:Y:S05]  /*54c0*/  @P0 STG.E desc[UR50][R4.64+0x2c4], R113 ;  /* 0x0002c47104000986 */ /* 0x0001ea000c101932 */
[----:B------:R-:W-:Y:S05]  /*54d0*/  @!P2 BRA `(.L_x_210) ;  /* 0x000000000004a947 */ /* 0x000fea0003800000 */
[----:B------:R0:W5:Y:S02]  /*54e0*/  LDG.E.LTC128B R25, desc[UR50][R8.64+0x2c0] ;  /* 0x0002c03208197981 */ /* 0x000164000c1e1920 */
.L_x_210:
[----:B------:R-:W-:Y:S05]  /*54f0*/  BSYNC B1 ;  /* 0x0000000000017941 */ /* 0x000fea0003800000 */
.L_x_209:
        /* <DEDUP_REMOVED lines=8> */
.L_x_212:
[----:B------:R-:W-:Y:S05]  /*5580*/  BSYNC B1 ;  /* 0x0000000000017941 */ /* 0x000fea0003800000 */
.L_x_211:
        /* <DEDUP_REMOVED lines=8> */
.L_x_214:
[----:B------:R-:W-:Y:S05]  /*5610*/  BSYNC B1 ;  /* 0x0000000000017941 */ /* 0x000fea0003800000 */
.L_x_213:
[----:B0----5:R-:W-:Y:S01]  /*5620*/  FMUL R3, R25, R22 ;  /* 0x0000001619037220 */ /* 0x021fe20000400000 */
[----:B------:R-:W-:Y:S01]  /*5630*/  ISETP.GT.AND P1, PT, R2, RZ, P2 ;  /* 0x000000ff0200720c */ /* 0x000fe20001724270 */
[----:B------:R-:W-:Y:S02]  /*5640*/  BSSY B1, `(.L_x_215) ;  /* 0x0000005000017945 */ /* 0x000fe40003800000 */
[----:B------:R-:W-:-:S05]  /*5650*/  FFMA R3, R116, R23, R3 ;  /* 0x0000001774037223 */ /* 0x000fca0000000003 */
[----:B------:R0:W-:Y:S05]  /*5660*/  @P3 STG.E desc[UR50][R4.64+0x2e0], R3 ;  /* 0x0002e00304003986 */ /* 0x0001ea000c101932 */
[----:B------:R-:W-:Y:S05]  /*5670*/  @!P1 BRA `(.L_x_216) ;  /* 0x0000000000049947 */ /* 0x000fea0003800000 */
[----:B------:R0:W5:Y:S02]  /*5680*/  LDG.E.LTC128B R25, desc[UR50][R6.64+0x2e4] ;  /* 0x0002e43206197981 */ /* 0x000164000c1e1920 */
.L_x_216:
[----:B------:R-:W-:Y:S05]  /*5690*/  BSYNC B1 ;  /* 0x0000000000017941 */ /* 0x000fea0003800000 */
.L_x_215:
[----:B-----5:R-:W-:Y:S01]  /*56a0*/  FMUL R12, R25, R22 ;  /* 0x00000016190c7220 */ /* 0x020fe20000400000 */
[----:B------:R-:W-:Y:S01]  /*56b0*/  ISETP.GT.AND P0, PT, R2, 0x8, P0 ;  /* 0x000000080200780c */ /* 0x000fe20000704270 */
[----:B------:R-:W-:Y:S02]  /*56c0*/  BSSY B1, `(.L_x_217) ;  /* 0x0000005000017945 */ /* 0x000fe40003800000 */
[----:B------:R-:W-:-:S05]  /*56d0*/  FFMA R117, R117, R23, R12 ;  /* 0x0000001775757223 */ /* 0x000fca000000000c */
[----:B------:R0:W-:Y:S05]  /*56e0*/  @P1 STG.E desc[UR50][R4.64+0x2e4], R117 ;  /* 0x0002e47504001986 */ /* 0x0001ea000c101932 */
[----:B------:R-:W-:Y:S05]  /*56f0*/  @!P0 BRA `(.L_x_218) ;  /* 0x0000000000048947 */ /* 0x000fea0003800000 */
[----:B------:R0:W5:Y:S02]  /*5700*/  LDG.E.LTC128B R25, desc[UR50][R8.64+0x2e0] ;  /* 0x0002e03208197981 */ /* 0x000164000c1e1920 */
.L_x_218:
[----:B------:R-:W-:Y:S05]  /*5710*/  BSYNC B1 ;  /* 0x0000000000017941 */ /* 0x000fea0003800000 */
.L_x_217:
        /* <DEDUP_REMOVED lines=8> */
.L_x_220:
[----:B------:R-:W-:Y:S05]  /*57a0*/  BSYNC B1 ;  /* 0x0000000000017941 */ /* 0x000fea0003800000 */
.L_x_219:
        /* <DEDUP_REMOVED lines=8> */
.L_x_222:
[----:B------:R-:W-:Y:S05]  /*5830*/  BSYNC B1 ;  /* 0x0000000000017941 */ /* 0x000fea0003800000 */
.L_x_221:
[----:B0----5:R-:W-:Y:S01]  /*5840*/  FMUL R3, R25, R22 ;  /* 0x0000001619037220 */ /* 0x021fe20000400000 */
[----:B------:R-:W-:Y:S01]  /*5850*/  ISETP.GT.AND P2, PT, R2, RZ, P0 ;  /* 0x000000ff0200720c */ /* 0x000fe20000744270 */
[----:B------:R-:W-:Y:S02]  /*5860*/  BSSY B1, `(.L_x_223) ;  /* 0x0000005000017945 */ /* 0x000fe40003800000 */
[----:B------:R-:W-:-:S05]  /*5870*/  FFMA R3, R120, R23, R3 ;  /* 0x0000001778037223 */ /* 0x000fca0000000003 */
[----:B------:R0:W-:Y:S05]  /*5880*/  @P3 STG.E desc[UR50][R4.64+0x300], R3 ;  /* 0x0003000304003986 */ /* 0x0001ea000c101932 */
[----:B------:R-:W-:Y:S05]  /*5890*/  @!P2 BRA `(.L_x_224) ;  /* 0x000000000004a947 */ /* 0x000fea0003800000 */
[----:B------:R0:W5:Y:S02]  /*58a0*/  LDG.E.LTC128B R25, desc[UR50][R6.64+0x304] ;  /* 0x0003043206197981 */ /* 0x000164000c1e1920 */
.L_x_224:
[----:B------:R-:W-:Y:S05]  /*58b0*/  BSYNC B1 ;  /* 0x0000000000017941 */ /* 0x000fea0003800000 */
.L_x_223:
[----:B-----5:R-:W-:Y:S01]  /*58c0*/  FMUL R12, R25, R22 ;  /* 0x00000016190c7220 */ /* 0x020fe20000400000 */
[----:B------:R-:W-:Y:S01]  /*58d0*/  ISETP.GT.AND P1, PT, R2, 0x8, P1 ;  /* 0x000000080200780c */ /* 0x000fe20000f24270 */
[----:B------:R-:W-:Y:S02]  /*58e0*/  BSSY B1, `(.L_x_225) ;  /* 0x0000005000017945 */ /* 0x000fe40003800000 */
[----:B------:R-:W-:-:S05]  /*58f0*/  FFMA R121, R121, R23, R12 ;  /* 0x0000001779797223 */ /* 0x000fca000000000c */
[----:B------:R0:W-:Y:S05]  /*5900*/  @P2 STG.E desc[UR50][R4.64+0x304], R121 ;  /* 0x0003047904002986 */ /* 0x0001ea000c101932 */
[----:B------:R-:W-:Y:S05]  /*5910*/  @!P1 BRA `(.L_x_226) ;  /* 0x0000000000049947 */ /* 0x000fea0003800000 */
[----:B------:R0:W5:Y:S02]  /*5920*/  LDG.E.LTC128B R25, desc[UR50][R8.64+0x300] ;  /* 0x0003003208197981 */ /* 0x000164000c1e1920 */
.L_x_226:
[----:B------:R-:W-:Y:S05]  /*5930*/  BSYNC B1 ;  /* 0x0000000000017941 */ /* 0x000fea0003800000 */
.L_x_225:
        /* <DEDUP_REMOVED lines=8> */
.L_x_228:
[----:B------:R-:W-:Y:S05]  /*59c0*/  BSYNC B1 ;  /* 0x0000000000017941 */ /* 0x000fea0003800000 */
.L_x_227:
        /* <DEDUP_REMOVED lines=8> */
.L_x_230:
[----:B------:R-:W-:Y:S05]  /*5a50*/  BSYNC B1 ;  /* 0x0000000000017941 */ /* 0x000fea0003800000 */
.L_x_229:
[----:B0----5:R-:W-:Y:S01]  /*5a60*/  FMUL R3, R25, R22 ;  /* 0x0000001619037220 */ /* 0x021fe20000400000 */
[----:B------:R-:W-:Y:S01]  /*5a70*/  ISETP.GT.AND P0, PT, R2, RZ, P1 ;  /* 0x000000ff0200720c */ /* 0x000fe20000f04270 */
[----:B------:R-:W-:Y:S02]  /*5a80*/  BSSY B1, `(.L_x_231) ;  /* 0x0000005000017945 */ /* 0x000fe40003800000 */
[----:B------:R-:W-:-:S05]  /*5a90*/  FFMA R3, R124, R23, R3 ;  /* 0x000000177c037223 */ /* 0x000fca0000000003 */
[----:B------:R0:W-:Y:S05]  /*5aa0*/  @P3 STG.E desc[UR50][R4.64+0x320], R3 ;  /* 0x0003200304003986 */ /* 0x0001ea000c101932 */
[----:B------:R-:W-:Y:S05]  /*5ab0*/  @!P0 BRA `(.L_x_232) ;  /* 0x0000000000048947 */ /* 0x000fea0003800000 */
[----:B------:R0:W5:Y:S02]  /*5ac0*/  LDG.E.LTC128B R25, desc[UR50][R6.64+0x324] ;  /* 0x0003243206197981 */ /* 0x000164000c1e1920 */
.L_x_232:
[----:B------:R-:W-:Y:S05]  /*5ad0*/  BSYNC B1 ;  /* 0x0000000000017941 */ /* 0x000fea0003800000 */
.L_x_231:
[----:B-----5:R-:W-:Y:S01]  /*5ae0*/  FMUL R12, R25, R22 ;  /* 0x00000016190c7220 */ /* 0x020fe20000400000 */
[----:B------:R-:W-:Y:S01]  /*5af0*/  ISETP.GT.AND P2, PT, R2, 0x8, P2 ;  /* 0x000000080200780c */ /* 0x000fe20001744270 */
[----:B------:R-:W-:Y:S02]  /*5b00*/  BSSY B1, `(.L_x_233) ;  /* 0x0000005000017945 */ /* 0x000fe40003800000 */
[----:B------:R-:W-:-:S05]  /*5b10*/  FFMA R125, R125, R23, R12 ;  /* 0x000000177d7d7223 */ /* 0x000fca000000000c */
[----:B------:R0:W-:Y:S05]  /*5b20*/  @P0 STG.E desc[UR50][R4.64+0x324], R125 ;  /* 0x0003247d04000986 */ /* 0x0001ea000c101932 */
[----:B------:R-:W-:Y:S05]  /*5b30*/  @!P2 BRA `(.L_x_234) ;  /* 0x000000000004a947 */ /* 0x000fea0003800000 */
[----:B------:R0:W5:Y:S02]  /*5b40*/  LDG.E.LTC128B R25, desc[UR50][R8.64+0x320] ;  /* 0x0003203208197981 */ /* 0x000164000c1e1920 */
.L_x_234:
[----:B------:R-:W-:Y:S05]  /*5b50*/  BSYNC B1 ;  /* 0x0000000000017941 */ /* 0x000fea0003800000 */
.L_x_233:
        /* <DEDUP_REMOVED lines=8> */
.L_x_236:
[----:B------:R-:W-:Y:S05]  /*5be0*/  BSYNC B1 ;  /* 0x0000000000017941 */ /* 0x000fea0003800000 */
.L_x_235:
        /* <DEDUP_REMOVED lines=8> */
.L_x_238:
[----:B------:R-:W-:Y:S05]  /*5c70*/  BSYNC B1 ;  /* 0x0000000000017941 */ /* 0x000fea0003800000 */
.L_x_237:
[----:B0----5:R-:W-:Y:S01]  /*5c80*/  FMUL R3, R25, R22 ;  /* 0x0000001619037220 */ /* 0x021fe20000400000 */
[----:B------:R-:W-:Y:S01]  /*5c90*/  ISETP.GT.AND P1, PT, R2, RZ, P2 ;  /* 0x000000ff0200720c */ /* 0x000fe20001724270 */
[----:B------:R-:W-:Y:S02]  /*5ca0*/  BSSY B1, `(.L_x_239) ;  /* 0x0000005000017945 */ /* 0x000fe40003800000 */
[----:B------:R-:W-:-:S05]  /*5cb0*/  FFMA R3, R128, R23, R3 ;  /* 0x0000001780037223 */ /* 0x000fca0000000003 */
[----:B------:R0:W-:Y:S05]  /*5cc0*/  @P3 STG.E desc[UR50][R4.64+0x340], R3 ;  /* 0x0003400304003986 */ /* 0x0001ea000c101932 */
[----:B------:R-:W-:Y:S05]  /*5cd0*/  @!P1 BRA `(.L_x_240) ;  /* 0x0000000000049947 */ /* 0x000fea0003800000 */
[----:B------:R0:W5:Y:S02]  /*5ce0*/  LDG.E.LTC128B R25, desc[UR50][R6.64+0x344] ;  /* 0x0003443206197981 */ /* 0x000164000c1e1920 */
.L_x_240:
[----:B------:R-:W-:Y:S05]  /*5cf0*/  BSYNC B1 ;  /* 0x0000000000017941 */ /* 0x000fea0003800000 */
.L_x_239:
[----:B-----5:R-:W-:Y:S01]  /*5d00*/  FMUL R12, R25, R22 ;  /* 0x00000016190c7220 */ /* 0x020fe20000400000 */
[----:B------:R-:W-:Y:S01]  /*5d10*/  ISETP.GT.AND P0, PT, R2, 0x8, P0 ;  /* 0x000000080200780c */ /* 0x000fe20000704270 */
[----:B------:R-:W-:Y:S02]  /*5d20*/  BSSY B1, `(.L_x_241) ;  /* 0x0000005000017945 */ /* 0x000fe40003800000 */
[----:B------:R-:W-:-:S05]  /*5d30*/  FFMA R129, R129, R23, R12 ;  /* 0x0000001781817223 */ /* 0x000fca000000000c */
[----:B------:R0:W-:Y:S05]  /*5d40*/  @P1 STG.E desc[UR50][R4.64+0x344], R129 ;  /* 0x0003448104001986 */ /* 0x0001ea000c101932 */
[----:B------:R-:W-:Y:S05]  /*5d50*/  @!P0 BRA `(.L_x_242) ;  /* 0x0000000000048947 */ /* 0x000fea0003800000 */
[----:B------:R0:W5:Y:S02]  /*5d60*/  LDG.E.LTC128B R25, desc[UR50][R8.64+0x340] ;  /* 0x0003403208197981 */ /* 0x000164000c1e1920 */
.L_x_242:
[----:B------:R-:W-:Y:S05]  /*5d70*/  BSYNC B1 ;  /* 0x0000000000017941 */ /* 0x000fea0003800000 */
.L_x_241:
        /* <DEDUP_REMOVED lines=8> */
.L_x_244:
[----:B------:R-:W-:Y:S05]  /*5e00*/  BSYNC B1 ;  /* 0x0000000000017941 */ /* 0x000fea0003800000 */
.L_x_243:
        /* <DEDUP_REMOVED lines=8> */
.L_x_246:
[----:B------:R-:W-:Y:S05]  /*5e90*/  BSYNC B1 ;  /* 0x0000000000017941 */ /* 0x000fea0003800000 */
.L_x_245:
[----:B0----5:R-:W-:Y:S01]  /*5ea0*/  FMUL R3, R25, R22 ;  /* 0x0000001619037220 */ /* 0x021fe20000400000 */
[----:B------:R-:W-:Y:S01]  /*5eb0*/  ISETP.GT.AND P2, PT, R2, RZ, P0 ;  /* 0x000000ff0200720c */ /* 0x000fe20000744270 */
[----:B------:R-:W-:Y:S02]  /*5ec0*/  BSSY B1, `(.L_x_247) ;  /* 0x0000005000017945 */ /* 0x000fe40003800000 */
[----:B------:R-:W-:-:S05]  /*5ed0*/  FFMA R3, R132, R23, R3 ;  /* 0x0000001784037223 */ /* 0x000fca0000000003 */
[----:B------:R0:W-:Y:S05]  /*5ee0*/  @P3 STG.E desc[UR50][R4.64+0x360], R3 ;  /* 0x0003600304003986 */ /* 0x0001ea000c101932 */
[----:B------:R-:W-:Y:S05]  /*5ef0*/  @!P2 BRA `(.L_x_248) ;  /* 0x000000000004a947 */ /* 0x000fea0003800000 */
[----:B------:R0:W5:Y:S02]  /*5f00*/  LDG.E.LTC128B R25, desc[UR50][R6.64+0x364] ;  /* 0x0003643206197981 */ /* 0x000164000c1e1920 */
.L_x_248:
[----:B------:R-:W-:Y:S05]  /*5f10*/  BSYNC B1 ;  /* 0x0000000000017941 */ /* 0x000fea0003800000 */
.L_x_247:
[----:B-----5:R-:W-:Y:S01]  /*5f20*/  FMUL R12, R25, R22 ;  /* 0x00000016190c7220 */ /* 0x020fe20000400000 */
[----:B------:R-:W-:Y:S01]  /*5f30*/  ISETP.GT.AND P1, PT, R2, 0x8, P1 ;  /* 0x000000080200780c */ /* 0x000fe20000f24270 */
[----:B------:R-:W-:Y:S02]  /*5f40*/  BSSY B1, `(.L_x_249) ;  /* 0x0000005000017945 */ /* 0x000fe40003800000 */
[----:B------:R-:W-:-:S05]  /*5f50*/  FFMA R133, R133, R23, R12 ;  /* 0x0000001785857223 */ /* 0x000fca000000000c */
[----:B------:R0:W-:Y:S05]  /*5f60*/  @P2 STG.E desc[UR50][R4.64+0x364], R133 ;  /* 0x0003648504002986 */ /* 0x0001ea000c101932 */
[----:B------:R-:W-:Y:S05]  /*5f70*/  @!P1 BRA `(.L_x_250) ;  /* 0x0000000000049947 */ /* 0x000fea0003800000 */
[----:B------:R0:W5:Y:S02]  /*5f80*/  LDG.E.LTC128B R25, desc[UR50][R8.64+0x360] ;  /* 0x0003603208197981 */ /* 0x000164000c1e1920 */
.L_x_250:
[----:B------:R-:W-:Y:S05]  /*5f90*/  BSYNC B1 ;  /* 0x0000000000017941 */ /* 0x000fea0003800000 */
.L_x_249:
        /* <DEDUP_REMOVED lines=8> */
.L_x_252:
[----:B------:R-:W-:Y:S05]  /*6020*/  BSYNC B1 ;  /* 0x0000000000017941 */ /* 0x000fea0003800000 */
.L_x_251:
        /* <DEDUP_REMOVED lines=8> */
.L_x_254:
[----:B------:R-:W-:Y:S05]  /*60b0*/  BSYNC B1 ;  /* 0x0000000000017941 */ /* 0x000fea0003800000 */
.L_x_253:
[----:B0----5:R-:W-:Y:S01]  /*60c0*/  FMUL R3, R25, R22 ;  /* 0x0000001619037220 */ /* 0x021fe20000400000 */
[----:B------:R-:W-:Y:S01]  /*60d0*/  ISETP.GT.AND P0, PT, R2, RZ, P1 ;  /* 0x000000ff0200720c */ /* 0x000fe20000f04270 */
[----:B------:R-:W-:Y:S02]  /*60e0*/  BSSY B1, `(.L_x_255) ;  /* 0x0000005000017945 */ /* 0x000fe40003800000 */
[----:B------:R-:W-:-:S05]  /*60f0*/  FFMA R3, R136, R23, R3 ;  /* 0x0000001788037223 */ /* 0x000fca0000000003 */
[----:B------:R0:W-:Y:S05]  /*6100*/  @P3 STG.E desc[UR50][R4.64+0x380], R3 ;  /* 0x0003800304003986 */ /* 0x0001ea000c101932 */
[----:B------:R-:W-:Y:S05]  /*6110*/  @!P0 BRA `(.L_x_256) ;  /* 0x0000000000048947 */ /* 0x000fea0003800000 */
[----:B------:R0:W5:Y:S02]  /*6120*/  LDG.E.LTC128B R25, desc[UR50][R6.64+0x384] ;  /* 0x0003843206197981 */ /* 0x000164000c1e1920 */
.L_x_256:
[----:B------:R-:W-:Y:S05]  /*6130*/  BSYNC B1 ;  /* 0x0000000000017941 */ /* 0x000fea0003800000 */
.L_x_255:
[----:B-----5:R-:W-:Y:S01]  /*6140*/  FMUL R12, R25, R22 ;  /* 0x00000016190c7220 */ /* 0x020fe20000400000 */
[----:B------:R-:W-:Y:S01]  /*6150*/  ISETP.GT.AND P2, PT, R2, 0x8, P2 ;  /* 0x000000080200780c */ /* 0x000fe20001744270 */
[----:B------:R-:W-:Y:S02]  /*6160*/  BSSY B1, `(.L_x_257) ;  /* 0x0000005000017945 */ /* 0x000fe40003800000 */
[----:B------:R-:W-:-:S05]  /*6170*/  FFMA R137, R137, R23, R12 ;  /* 0x0000001789897223 */ /* 0x000fca000000000c */
[----:B------:R0:W-:Y:S05]  /*6180*/  @P0 STG.E desc[UR50][R4.64+0x384], R137 ;  /* 0x0003848904000986 */ /* 0x0001ea000c101932 */
[----:B------:R-:W-:Y:S05]  /*6190*/  @!P2 BRA `(.L_x_258) ;  /* 0x000000000004a947 */ /* 0x000fea0003800000 */
[----:B------:R0:W5:Y:S02]  /*61a0*/  LDG.E.LTC128B R25, desc[UR50][R8.64+0x380] ;  /* 0x0003803208197981 */ /* 0x000164000c1e1920 */
.L_x_258:
[----:B------:R-:W-:Y:S05]  /*61b0*/  BSYNC B1 ;  /* 0x0000000000017941 */ /* 0x000fea0003800000 */
.L_x_257:
        /* <DEDUP_REMOVED lines=8> */
.L_x_260:
[----:B------:R-:W-:Y:S05]  /*6240*/  BSYNC B1 ;  /* 0x0000000000017941 */ /* 0x000fea0003800000 */
.L_x_259:
        /* <DEDUP_REMOVED lines=8> */
.L_x_262:
[----:B------:R-:W-:Y:S05]  /*62d0*/  BSYNC B1 ;  /* 0x0000000000017941 */ /* 0x000fea0003800000 */
.L_x_261:
[----:B0----5:R-:W-:Y:S01]  /*62e0*/  FMUL R3, R25, R22 ;  /* 0x0000001619037220 */ /* 0x021fe20000400000 */
[----:B------:R-:W-:Y:S01]  /*62f0*/  ISETP.GT.AND P1, PT, R2, RZ, P2 ;  /* 0x000000ff0200720c */ /* 0x000fe20001724270 */
[----:B------:R-:W-:Y:S02]  /*6300*/  BSSY B1, `(.L_x_263) ;  /* 0x0000005000017945 */ /* 0x000fe40003800000 */
[----:B------:R-:W-:-:S05]  /*6310*/  FFMA R3, R140, R23, R3 ;  /* 0x000000178c037223 */ /* 0x000fca0000000003 */
[----:B------:R0:W-:Y:S05]  /*6320*/  @P3 STG.E desc[UR50][R4.64+0x3a0], R3 ;  /* 0x0003a00304003986 */ /* 0x0001ea000c101932 */
[----:B------:R-:W-:Y:S05]  /*6330*/  @!P1 BRA `(.L_x_264) ;  /* 0x0000000000049947 */ /* 0x000fea0003800000 */
[----:B------:R0:W5:Y:S02]  /*6340*/  LDG.E.LTC128B R25, desc[UR50][R6.64+0x3a4] ;  /* 0x0003a43206197981 */ /* 0x000164000c1e1920 */
.L_x_264:
[----:B------:R-:W-:Y:S05]  /*6350*/  BSYNC B1 ;  /* 0x0000000000017941 */ /* 0x000fea0003800000 */
.L_x_263:
[----:B-----5:R-:W-:Y:S01]  /*6360*/  FMUL R12, R25, R22 ;  /* 0x00000016190c7220 */ /* 0x020fe20000400000 */
[----:B------:R-:W-:Y:S01]  /*6370*/  ISETP.GT.AND P0, PT, R2, 0x8, P0 ;  /* 0x000000080200780c */ /* 0x000fe20000704270 */
[----:B------:R-:W-:Y:S02]  /*6380*/  BSSY B1, `(.L_x_265) ;  /* 0x0000005000017945 */ /* 0x000fe40003800000 */
[----:B------:R-:W-:-:S05]  /*6390*/  FFMA R141, R141, R23, R12 ;  /* 0x000000178d8d7223 */ /* 0x000fca000000000c */
[----:B------:R0:W-:Y:S05]  /*63a0*/  @P1 STG.E desc[UR50][R4.64+0x3a4], R141 ;  /* 0x0003a48d04001986 */ /* 0x0001ea000c101932 */
[----:B------:R-:W-:Y:S05]  /*63b0*/  @!P0 BRA `(.L_x_266) ;  /* 0x0000000000048947 */ /* 0x000fea0003800000 */
[----:B------:R0:W5:Y:S02]  /*63c0*/  LDG.E.LTC128B R25, desc[UR50][R8.64+0x3a0] ;  /* 0x0003a03208197981 */ /* 0x000164000c1e1920 */
.L_x_266:
[----:B------:R-:W-:Y:S05]  /*63d0*/  BSYNC B1 ;  /* 0x0000000000017941 */ /* 0x000fea0003800000 */
.L_x_265:
        /* <DEDUP_REMOVED lines=8> */
.L_x_268:
[----:B------:R-:W-:Y:S05]  /*6460*/  BSYNC B1 ;  /* 0x0000000000017941 */ /* 0x000fea0003800000 */
.L_x_267:
        /* <DEDUP_REMOVED lines=8> */
.L_x_270:
[----:B------:R-:W-:Y:S05]  /*64f0*/  BSYNC B1 ;  /* 0x0000000000017941 */ /* 0x000fea0003800000 */
.L_x_269:
[----:B0----5:R-:W-:Y:S01]  /*6500*/  FMUL R3, R25, R22 ;  /* 0x0000001619037220 */ /* 0x021fe20000400000 */
[----:B------:R-:W-:Y:S01]  /*6510*/  ISETP.GT.AND P2, PT, R2, RZ, P0 ;  /* 0x000000ff0200720c */ /* 0x000fe20000744270 */
[----:B------:R-:W-:Y:S02]  /*6520*/  BSSY B1, `(.L_x_271) ;  /* 0x0000005000017945 */ /* 0x000fe40003800000 */
[----:B------:R-:W-:-:S05]  /*6530*/  FFMA R3, R144, R23, R3 ;  /* 0x0000001790037223 */ /* 0x000fca0000000003 */
[----:B------:R0:W-:Y:S05]  /*6540*/  @P3 STG.E desc[UR50][R4.64+0x3c0], R3 ;  /* 0x0003c00304003986 */ /* 0x0001ea000c101932 */
[----:B------:R-:W-:Y:S05]  /*6550*/  @!P2 BRA `(.L_x_272) ;  /* 0x000000000004a947 */ /* 0x000fea0003800000 */
[----:B------:R0:W5:Y:S02]  /*6560*/  LDG.E.LTC128B R25, desc[UR50][R6.64+0x3c4] ;  /* 0x0003c43206197981 */ /* 0x000164000c1e1920 */
.L_x_272:
[----:B------:R-:W-:Y:S05]  /*6570*/  BSYNC B1 ;  /* 0x0000000000017941 */ /* 0x000fea0003800000 */
.L_x_271:
[----:B-----5:R-:W-:Y:S01]  /*6580*/  FMUL R12, R25, R22 ;  /* 0x00000016190c7220 */ /* 0x020fe20000400000 */
[----:B------:R-:W-:Y:S01]  /*6590*/  ISETP.GT.AND P1, PT, R2, 0x8, P1 ;  /* 0x000000080200780c */ /* 0x000fe20000f24270 */
[----:B------:R-:W-:Y:S02]  /*65a0*/  BSSY B1, `(.L_x_273) ;  /* 0x0000005000017945 */ /* 0x000fe40003800000 */
[----:B------:R-:W-:-:S05]  /*65b0*/  FFMA R145, R145, R23, R12 ;  /* 0x0000001791917223 */ /* 0x000fca000000000c */
[----:B------:R0:W-:Y:S05]  /*65c0*/  @P2 STG.E desc[UR50][R4.64+0x3c4], R145 ;  /* 0x0003c49104002986 */ /* 0x0001ea000c101932 */
[----:B------:R-:W-:Y:S05]  /*65d0*/  @!P1 BRA `(.L_x_274) ;  /* 0x0000000000049947 */ /* 0x000fea0003800000 */
[----:B------:R0:W5:Y:S02]  /*65e0*/  LDG.E.LTC128B R25, desc[UR50][R8.64+0x3c0] ;  /* 0x0003c03208197981 */ /* 0x000164000c1e1920 */
.L_x_274:
[----:B------:R-:W-:Y:S05]  /*65f0*/  BSYNC B1 ;  /* 0x0000000000017941 */ /* 0x000fea0003800000 */
.L_x_273:
        /* <DEDUP_REMOVED lines=8> */
.L_x_276:
[----:B------:R-:W-:Y:S05]  /*6680*/  BSYNC B1 ;  /* 0x0000000000017941 */ /* 0x000fea0003800000 */
.L_x_275:
        /* <DEDUP_REMOVED lines=8> */
.L_x_278:
[----:B------:R-:W-:Y:S05]  /*6710*/  BSYNC B1 ;  /* 0x0000000000017941 */ /* 0x000fea0003800000 */
.L_x_277:
[----:B0----5:R-:W-:Y:S01]  /*6720*/  FMUL R3, R25, R22 ;  /* 0x0000001619037220 */ /* 0x021fe20000400000 */
[----:B------:R-:W-:Y:S01]  /*6730*/  ISETP.GT.AND P0, PT, R2, RZ, P1 ;  /* 0x000000ff0200720c */ /* 0x000fe20000f04270 */
[----:B------:R-:W-:Y:S02]  /*6740*/  BSSY B1, `(.L_x_279) ;  /* 0x0000005000017945 */ /* 0x000fe40003800000 */
[----:B------:R-:W-:-:S05]  /*6750*/  FFMA R3, R148, R23, R3 ;  /* 0x0000001794037223 */ /* 0x000fca0000000003 */
[----:B------:R0:W-:Y:S05]  /*6760*/  @P3 STG.E desc[UR50][R4.64+0x3e0], R3 ;  /* 0x0003e00304003986 */ /* 0x0001ea000c101932 */
[----:B------:R-:W-:Y:S05]  /*6770*/  @!P0 BRA `(.L_x_280) ;  /* 0x0000000000048947 */ /* 0x000fea0003800000 */
[----:B------:R0:W5:Y:S02]  /*6780*/  LDG.E.LTC128B R25, desc[UR50][R6.64+0x3e4] ;  /* 0x0003e43206197981 */ /* 0x000164000c1e1920 */
.L_x_280:
[----:B------:R-:W-:Y:S05]  /*6790*/  BSYNC B1 ;  /* 0x0000000000017941 */ /* 0x000fea0003800000 */
.L_x_279:
[----:B-----5:R-:W-:Y:S01]  /*67a0*/  FMUL R0, R25, R22 ;  /* 0x0000001619007220 */ /* 0x020fe20000400000 */
[----:B------:R-:W-:Y:S01]  /*67b0*/  ISETP.GT.AND P2, PT, R2, 0x8, P2 ;  /* 0x000000080200780c */ /* 0x000fe20001744270 */
[----:B------:R-:W-:Y:S02]  /*67c0*/  BSSY B1, `(.L_x_281) ;  /* 0x0000005000017945 */ /* 0x000fe40003800000 */
[----:B------:R-:W-:-:S05]  /*67d0*/  FFMA R149, R149, R23, R0 ;  /* 0x0000001795957223 */ /* 0x000fca0000000000 */
[----:B------:R0:W-:Y:S05]  /*67e0*/  @P0 STG.E desc[UR50][R4.64+0x3e4], R149 ;  /* 0x0003e49504000986 */ /* 0x0001ea000c101932 */
[----:B------:R-:W-:Y:S05]  /*67f0*/  @!P2 BRA `(.L_x_282) ;  /* 0x000000000004a947 */ /* 0x000fea0003800000 */
[----:B------:R0:W5:Y:S02]  /*6800*/  LDG.E.LTC128B R25, desc[UR50][R8.64+0x3e0] ;  /* 0x0003e03208197981 */ /* 0x000164000c1e1920 */
.L_x_282:
[----:B------:R-:W-:Y:S05]  /*6810*/  BSYNC B1 ;  /* 0x0000000000017941 */ /* 0x000fea0003800000 */
.L_x_281:
[----:B0----5:R-:W-:Y:S01]  /*6820*/  FMUL R3, R25, R22 ;  /* 0x0000001619037220 */ /* 0x021fe20000400000 */
[----:B------:R-:W-:Y:S01]  /*6830*/  ISETP.GT.AND P1, PT, R2, 0x8, P1 ;  /* 0x000000080200780c */ /* 0x000fe20000f24270 */
[----:B------:R-:W-:Y:S01]  /*6840*/  @P2 IMAD.MOV.U32 R2, RZ, RZ, R10 ;  /* 0x000000ffff022224 */ /* 0x000fe200078e000a */
[----:B------:R-:W-:Y:S01]  /*6850*/  BSSY B1, `(.L_x_283) ;  /* 0x0000006000017945 */ /* 0x000fe20003800000 */
[----:B------:R-:W-:Y:S01]  /*6860*/  FFMA R5, R150, R23, R3 ;  /* 0x0000001796057223 */ /* 0x000fe20000000003 */
[----:B------:R-:W-:-:S05]  /*6870*/  @P2 IMAD.MOV.U32 R3, RZ, RZ, R11 ;  /* 0x000000ffff032224 */ /* 0x000fca00078e000b */
[----:B------:R0:W-:Y:S04]  /*6880*/  @P2 STG.E desc[UR50][R2.64+0x3e0], R5 ;  /* 0x0003e00502002986 */ /* 0x0001e8000c101932 */
[----:B------:R-:W-:Y:S05]  /*6890*/  @!P1 BRA `(.L_x_284) ;  /* 0x0000000000049947 */ /* 0x000fea0003800000 */
[----:B------:R0:W5:Y:S02]  /*68a0*/  LDG.E.LTC128B R25, desc[UR50][R8.64+0x3e4] ;  /* 0x0003e43208197981 */ /* 0x000164000c1e1920 */
.L_x_284:
[----:B------:R-:W-:Y:S05]  /*68b0*/  BSYNC B1 ;  /* 0x0000000000017941 */ /* 0x000fea0003800000 */
.L_x_283:
[----:B-----5:R-:W-:-:S04]  /*68c0*/  FMUL R0, R25, R22 ;  /* 0x0000001619007220 */ /* 0x020fc80000400000 */
[----:B------:R-:W-:Y:S01]  /*68d0*/  FFMA R151, R151, R23, R0 ;  /* 0x0000001797977223 */ /* 0x000fe20000000000 */
[----:B------:R-:W-:Y:S06]  /*68e0*/  @!P1 BRA `(.L_x_285) ;  /* 0x0000001c00409947 */ /* 0x000fec0003800000 */
[----:B------:R0:W-:Y:S01]  /*68f0*/  STG.E desc[UR50][R10.64+0x3e4], R151 ;  /* 0x0003e4970a007986 */ /* 0x0001e2000c101932 */
[----:B------:R-:W-:Y:S05]  /*6900*/  BRA `(.L_x_285) ;  /* 0x0000001c00387947 */ /* 0x000fea0003800000 */
.L_x_32:
[----:B------:R-:W-:Y:S01]  /*6910*/  ULDC.64 UR4, c[0x0][0x5c0] ;  /* 0x0001700000047ab9 */ /* 0x000fe20000000a00 */
[-C--:B------:R-:W-:Y:S01]  /*6920*/  FMUL R3, R24, R23.reuse ;  /* 0x0000001718037220 */ /* 0x080fe20000400000 */
[----:B------:R-:W-:Y:S01]  /*6930*/  LEA R4, P0, R172, UR4, 0x2 ;  /* 0x00000004ac047c11 */ /* 0x000fe2000f8010ff */
[-C--:B------:R-:W-:Y:S01]  /*6940*/  FMUL R25, R25, R23.reuse ;  /* 0x0000001719197220 */ /* 0x080fe20000400000 */
[----:B------:R-:W-:Y:S01]  /*6950*/  ISETP.GT.AND P2, PT, R0, 0x1, PT ;  /* 0x000000010000780c */ /* 0x000fe20003f44270 */
[-C--:B------:R-:W-:Y:S01]  /*6960*/  FMUL R9, R26, R23.reuse ;  /* 0x000000171a097220 */ /* 0x080fe20000400000 */
[----:B------:R-:W-:Y:S01]  /*6970*/  LEA.HI.X R5, R172, UR5, R177, 0x2, P0 ;  /* 0x00000005ac057c11 */ /* 0x000fe200080f14b1 */
[-C--:B------:R-:W-:Y:S01]  /*6980*/  FMUL R27, R27, R23.reuse ;  /* 0x000000171b1b7220 */ /* 0x080fe20000400000 */
[C---:B------:R-:W-:Y:S01]  /*6990*/  ISETP.GT.AND P4, PT, R2.reuse, RZ, P2 ;  /* 0x000000ff0200720c */ /* 0x040fe20001784270 */
[-C--:B------:R-:W-:Y:S01]  /*69a0*/  FMUL R29, R29, R23.reuse ;  /* 0x000000171d1d7220 */ /* 0x080fe20000400000 */
[----:B------:R-:W-:Y:S01]  /*69b0*/  ISETP.GT.AND P1, PT, R2, 0x8, P1 ;  /* 0x000000080200780c */ /* 0x000fe20000f24270 */
[----:B------:R0:W-:Y:S01]  /*69c0*/  @P3 STG.E desc[UR50][R4.64], R3 ;  /* 0x0000000304003986 */ /* 0x0001e2000c101932 */
[----:B------:R-:W-:Y:S01]  /*69d0*/  ISETP.GT.AND P3, PT, R0, 0x8, PT ;  /* 0x000000080000780c */ /* 0x000fe20003f64270 */
[-C--:B------:R-:W-:Y:S01]  /*69e0*/  FMUL R31, R31, R23.reuse ;  /* 0x000000171f1f7220 */ /* 0x080fe20000400000 */
[C---:B------:R-:W-:Y:S01]  /*69f0*/  SHF.L.U64.HI R11, R10.reuse, 0x5, R11 ;  /* 0x000000050a0b7819 */ /* 0x040fe2000001020b */
[-C--:B------:R-:W-:Y:S01]  /*6a00*/  FMUL R33, R33, R23.reuse ;  /* 0x0000001721217220 */ /* 0x080fe20000400000 */
[----:B------:R-:W-:Y:S01]  /*6a10*/  LEA R6, P6, R10, R4, 0x5 ;  /* 0x000000040a067211 */ /* 0x000fe200078c28ff */
[-C--:B------:R-:W-:Y:S01]  /*6a20*/  FMUL R35, R35, R23.reuse ;  /* 0x0000001723237220 */ /* 0x080fe20000400000 */
[C---:B------:R-:W-:Y:S01]  /*6a30*/  ISETP.GT.AND P2, PT, R2.reuse, 0x8, P2 ;  /* 0x000000080200780c */ /* 0x040fe20001744270 */
[-C--:B------:R-:W-:Y:S01]  /*6a40*/  FMUL R37, R37, R23.reuse ;  /* 0x0000001725257220 */ /* 0x080fe20000400000 */
[----:B------:R-:W-:Y:S01]  /*6a50*/  ISETP.GT.AND P5, PT, R2, RZ, P3 ;  /* 0x000000ff0200720c */ /* 0x000fe20001fa4270 */
[----:B------:R-:W-:Y:S01]  /*6a60*/  IMAD.X R7, R11, 0x1, R5, P6 ;  /* 0x000000010b077824 */ /* 0x000fe200030e0605 */
[----:B------:R-:W-:Y:S01]  /*6a70*/  ISETP.GT.AND P0, PT, R0, 0x9, PT ;  /* 0x000000090000780c */ /* 0x000fe20003f04270 */
[----:B------:R-:W-:Y:S01]  /*6a80*/  @P4 STG.E desc[UR50][R4.64+0x4], R25 ;  /* 0x0000041904004986 */ /* 0x000fe2000c101932 */
[-C--:B0-----:R-:W-:Y:S01]  /*6a90*/  FMUL R3, R28, R23.reuse ;  /* 0x000000171c037220 */ /* 0x081fe20000400000 */
[----:B------:R-:W-:Y:S01]  /*6aa0*/  ISETP.GT.AND P3, PT, R2, 0x8, P3 ;  /* 0x000000080200780c */ /* 0x000fe20001f64270 */
[-C--:B------:R-:W-:Y:S01]  /*6ab0*/  FMUL R11, R30, R23.reuse ;  /* 0x000000171e0b7220 */ /* 0x080fe20000400000 */
[----:B------:R0:W-:Y:S01]  /*6ac0*/  @P1 STG.E desc[UR50][R6.64], R9 ;  /* 0x0000000906001986 */ /* 0x0001e2000c101932 */
[----:B------:R-:W-:Y:S01]  /*6ad0*/  ISETP.GT.AND P4, PT, R2, RZ, P0 ;  /* 0x000000ff0200720c */ /* 0x000fe20000784270 */
[-C--:B------:R-:W-:Y:S01]  /*6ae0*/  FMUL R39, R39, R23.reuse ;  /* 0x0000001727277220 */ /* 0x080fe20000400000 */
[----:B------:R-:W-:Y:S01]  /*6af0*/  ISETP.GT.AND P1, PT, R0, 0x10, PT ;  /* 0x000000100000780c */ /* 0x000fe20003f24270 */
[----:B------:R-:W-:Y:S01]  /*6b00*/  @P2 STG.E desc[UR50][R6.64+0x4], R27 ;  /* 0x0000041b06002986 */ /* 0x000fe2000c101932 */
[----:B------:R-:W-:Y:S01]  /*6b10*/  ISETP.GT.AND P0, PT, R2, 0x8, P0 ;  /* 0x000000080200780c */ /* 0x000fe20000704270 */
[-C--:B------:R-:W-:Y:S01]  /*6b20*/  FMUL R41, R41, R23.reuse ;  /* 0x0000001729297220 */ /* 0x080fe20000400000 */
[----:B------:R-:W-:Y:S01]  /*6b30*/  ISETP.GT.AND P2, PT, R0, 0x11, PT ;  /* 0x000000110000780c */ /* 0x000fe20003f44270 */
[----:B------:R1:W-:Y:S01]  /*6b40*/  @P5 STG.E desc[UR50][R4.64+0x20], R3 ;  /* 0x0000200304005986 */ /* 0x0003e2000c101932 */
[C---:B------:R-:W-:Y:S01]  /*6b50*/  ISETP.GT.AND P5, PT, R2.reuse, RZ, P1 ;  /* 0x000000ff0200720c */ /* 0x040fe20000fa4270 */
[-C--:B------:R-:W-:Y:S01]  /*6b60*/  FMUL R43, R43, R23.reuse ;  /* 0x000000172b2b7220 */ /* 0x080fe20000400000 */
[----:B------:R-:W-:Y:S01]  /*6b70*/  ISETP.GT.AND P1, PT, R2, 0x8, P1 ;  /* 0x000000080200780c */ /* 0x000fe20000f24270 */
[-C--:B0-----:R-:W-:Y:S01]  /*6b80*/  FMUL R9, R32, R23.reuse ;  /* 0x0000001720097220 */ /* 0x081fe20000400000 */
[-C--:B------:R-:W-:Y:S01]  /*6b90*/  FMUL R45, R45, R23.reuse ;  /* 0x000000172d2d7220 */ /* 0x080fe20000400000 */
[----:B------:R-:W-:Y:S01]  /*6ba0*/  @P4 STG.E desc[UR50][R4.64+0x24], R29 ;  /* 0x0000241d04004986 */ /* 0x000fe2000c101932 */
[-C--:B------:R-:W-:Y:S01]  /*6bb0*/  FMUL R47, R47, R23.reuse ;  /* 0x000000172f2f7220 */ /* 0x080fe20000400000 */
[-C--:B------:R-:W-:Y:S01]  /*6bc0*/  FMUL R49, R49, R23.reuse ;  /* 0x0000001731317220 */ /* 0x080fe20000400000 */
[-C--:B------:R-:W-:Y:S01]  /*6bd0*/  FMUL R51, R51, R23.reuse ;  /* 0x0000001733337220 */ /* 0x080fe20000400000 */
[----:B------:R0:W-:Y:S01]  /*6be0*/  @P3 STG.E desc[UR50][R6.64+0x20], R11 ;  /* 0x0000200b06003986 */ /* 0x0001e2000c101932 */
[----:B------:R-:W-:Y:S01]  /*6bf0*/  ISETP.GT.AND P3, PT, R2, RZ, P2 ;  /* 0x000000ff0200720c */ /* 0x000fe20001764270 */
[-C--:B-1----:R-:W-:Y:S01]  /*6c00*/  FMUL R3, R34, R23.reuse ;  /* 0x0000001722037220 */ /* 0x082fe20000400000 */
[----:B------:R-:W-:Y:S01]  /*6c10*/  ISETP.GT.AND P2, PT, R2, 0x8, P2 ;  /* 0x000000080200780c */ /* 0x000fe20001744270 */
[----:B------:R-:W-:Y:S01]  /*6c20*/  @P0 STG.E desc[UR50][R6.64+0x24], R31 ;  /* 0x0000241f06000986 */ /* 0x000fe2000c101932 */
[C---:B------:R-:W-:Y:S01]  /*6c30*/  ISETP.GT.AND P0, PT, R0.reuse, 0x19, PT ;  /* 0x000000190000780c */ /* 0x040fe20003f04270 */
[-C--:B------:R-:W-:Y:S01]  /*6c40*/  FMUL R53, R53, R23.reuse ;  /* 0x0000001735357220 */ /* 0x080fe20000400000 */
[-C--:B------:R-:W-:Y:S01]  /*6c50*/  FMUL R55, R55, R23.reuse ;  /* 0x0000001737377220 */ /* 0x080fe20000400000 */
[----:B------:R1:W-:Y:S01]  /*6c60*/  @P5 STG.E desc[UR50][R4.64+0x40], R9 ;  /* 0x0000400904005986 */ /* 0x0003e2000c101932 */
[----:B------:R-:W-:Y:S01]  /*6c70*/  ISETP.GT.AND P5, PT, R0, 0x18, PT ;  /* 0x000000180000780c */ /* 0x000fe20003fa4270 */
[-C--:B------:R-:W-:Y:S01]  /*6c80*/  FMUL R57, R57, R23.reuse ;  /* 0x0000001739397220 */ /* 0x080fe20000400000 */
[-C--:B------:R-:W-:Y:S01]  /*6c90*/  FMUL R59, R59, R23.reuse ;  /* 0x000000173b3b7220 */ /* 0x080fe20000400000 */
[-C--:B0-----:R-:W-:Y:S01]  /*6ca0*/  FMUL R11, R38, R23.reuse ;  /* 0x00000017260b7220 */ /* 0x081fe20000400000 */
[C---:B------:R-:W-:Y:S01]  /*6cb0*/  ISETP.GT.AND P4, PT, R2.reuse, RZ, P5 ;  /* 0x000000ff0200720c */ /* 0x040fe20002f84270 */
[----:B------:R-:W-:Y:S01]  /*6cc0*/  @P3 STG.E desc[UR50][R4.64+0x44], R33 ;  /* 0x0000442104003986 */ /* 0x000fe2000c101932 */
[C---:B------:R-:W-:Y:S01]  /*6cd0*/  ISETP.GT.AND P3, PT, R2.reuse, RZ, P0 ;  /* 0x000000ff0200720c */ /* 0x040fe20000764270 */
[-C--:B------:R-:W-:Y:S01]  /*6ce0*/  FMUL R61, R61, R23.reuse ;  /* 0x000000173d3d7220 */ /* 0x080fe20000400000 */
[----:B------:R-:W-:Y:S01]  /*6cf0*/  ISETP.GT.AND P0, PT, R2, 0x8, P0 ;  /* 0x000000080200780c */ /* 0x000fe20000704270 */
[----:B------:R0:W-:Y:S01]  /*6d00*/  @P1 STG.E desc[UR50][R6.64+0x40], R3 ;  /* 0x0000400306001986 */ /* 0x0001e2000c101932 */
[----:B------:R-:W-:Y:S01]  /*6d10*/  ISETP.GT.AND P1, PT, R0, 0x20, PT ;  /* 0x000000200000780c */ /* 0x000fe20003f24270 */
[-C--:B-1----:R-:W-:Y:S01]  /*6d20*/  FMUL R9, R36, R23.reuse ;  /* 0x0000001724097220 */ /* 0x082fe20000400000 */
[-C--:B------:R-:W-:Y:S01]  /*6d30*/  FMUL R63, R63, R23.reuse ;  /* 0x000000173f3f7220 */ /* 0x080fe20000400000 */
[----:B------:R-:W-:Y:S01]  /*6d40*/  @P2 STG.E desc[UR50][R6.64+0x44], R35 ;  /* 0x0000442306002986 */ /* 0x000fe2000c101932 */
[----:B------:R-:W-:Y:S01]  /*6d50*/  ISETP.GT.AND P2, PT, R2, 0x8, P5 ;  /* 0x000000080200780c */ /* 0x000fe20002f44270 */
[-C--:B------:R-:W-:Y:S01]  /*6d60*/  FMUL R65, R65, R23.reuse ;  /* 0x0000001741417220 */ /* 0x080fe20000400000 */
[----:B------:R-:W-:Y:S01]  /*6d70*/  ISETP.GT.AND P5, PT, R0, 0x21, PT ;  /* 0x000000210000780c */ /* 0x000fe20003fa4270 */
[----:B------:R1:W-:Y:S01]  /*6d80*/  @P4 STG.E desc[UR50][R4.64+0x60], R9 ;  /* 0x0000600904004986 */ /* 0x0003e2000c101932 */
[C---:B------:R-:W-:Y:S01]  /*6d90*/  ISETP.GT.AND P4, PT, R2.reuse, RZ, P1 ;  /* 0x000000ff0200720c */ /* 0x040fe20000f84270 */
[-C--:B------:R-:W-:Y:S01]  /*6da0*/  FMUL R67, R67, R23.reuse ;  /* 0x0000001743437220 */ /* 0x080fe20000400000 */
[C---:B------:R-:W-:Y:S01]  /*6db0*/  ISETP.GT.AND P1, PT, R2.reuse, 0x8, P1 ;  /* 0x000000080200780c */ /* 0x040fe20000f24270 */
[----:B------:R-:W-:Y:S01]  /*6dc0*/  @P3 STG.E desc[UR50][R4.64+0x64], R37 ;  /* 0x0000642504003986 */ /* 0x000fe2000c101932 */
[----:B------:R-:W-:Y:S01]  /*6dd0*/  ISETP.GT.AND P3, PT, R2, RZ, P5 ;  /* 0x000000ff0200720c */ /* 0x000fe20002f64270 */
[-C--:B0-----:R-:W-:Y:S01]  /*6de0*/  FMUL R3, R40, R23.reuse ;  /* 0x0000001728037220 */ /* 0x081fe20000400000 */
[-C--:B------:R-:W-:Y:S01]  /*6df0*/  FMUL R69, R69, R23.reuse ;  /* 0x0000001745457220 */ /* 0x080fe20000400000 */
[-C--:B------:R-:W-:Y:S01]  /*6e00*/  FMUL R71, R71, R23.reuse ;  /* 0x0000001747477220 */ /* 0x080fe20000400000 */
[-C--:B------:R-:W-:Y:S01]  /*6e10*/  FMUL R73, R73, R23.reuse ;  /* 0x0000001749497220 */ /* 0x080fe20000400000 */
[----:B------:R0:W-:Y:S01]  /*6e20*/  @P2 STG.E desc[UR50][R6.64+0x60], R11 ;  /* 0x0000600b06002986 */ /* 0x0001e2000c101932 */
[----:B------:R-:W-:Y:S01]  /*6e30*/  ISETP.GT.AND P2, PT, R2, 0x8, P5 ;  /* 0x000000080200780c */ /* 0x000fe20002f44270 */
[-C--:B-1----:R-:W-:Y:S01]  /*6e40*/  FMUL R9, R42, R23.reuse ;  /* 0x000000172a097220 */ /* 0x082fe20000400000 */
[C---:B------:R-:W-:Y:S01]  /*6e50*/  ISETP.GT.AND P5, PT, R0.reuse, 0x28, PT ;  /* 0x000000280000780c */ /* 0x040fe20003fa4270 */
[----:B------:R-:W-:Y:S01]  /*6e60*/  @P0 STG.E desc[UR50][R6.64+0x64], R39 ;  /* 0x0000642706000986 */ /* 0x000fe2000c101932 */
[----:B------:R-:W-:Y:S01]  /*6e70*/  ISETP.GT.AND P0, PT, R0, 0x29, PT ;  /* 0x000000290000780c */ /* 0x000fe20003f04270 */
[-C--:B------:R-:W-:Y:S01]  /*6e80*/  FMUL R75, R75, R23.reuse ;  /* 0x000000174b4b7220 */ /* 0x080fe20000400000 */
[-C--:B------:R-:W-:Y:S01]  /*6e90*/  FMUL R77, R77, R23.reuse ;  /* 0x000000174d4d7220 */ /* 0x080fe20000400000 */
[----:B------:R1:W-:Y:S01]  /*6ea0*/  @P4 STG.E desc[UR50][R4.64+0x80], R3 ;  /* 0x0000800304004986 */ /* 0x0003e2000c101932 */
[C---:B------:R-:W-:Y:S01]  /*6eb0*/  ISETP.GT.AND P4, PT, R2.reuse, RZ, P5 ;  /* 0x000000ff0200720c */ /* 0x040fe20002f84270 */
[-C--:B------:R-:W-:Y:S01]  /*6ec0*/  FMUL R79, R79, R23.reuse ;  /* 0x000000174f4f7220 */ /* 0x080fe20000400000 */
[-C--:B------:R-:W-:Y:S01]  /*6ed0*/  FMUL R81, R81, R23.reuse ;  /* 0x0000001751517220 */ /* 0x080fe20000400000 */
[----:B------:R-:W-:Y:S01]  /*6ee0*/  @P3 STG.E desc[UR50][R4.64+0x84], R41 ;  /* 0x0000842904003986 */ /* 0x000fe2000c101932 */
[----:B------:R-:W-:Y:S01]  /*6ef0*/  ISETP.GT.AND P3, PT, R2, RZ, P0 ;  /* 0x000000ff0200720c */ /* 0x000fe20000764270 */
[-C--:B0-----:R-:W-:Y:S01]  /*6f00*/  FMUL R11, R46, R23.reuse ;  /* 0x000000172e0b7220 */ /* 0x081fe20000400000 */
[----:B------:R-:W-:Y:S01]  /*6f10*/  ISETP.GT.AND P0, PT, R2, 0x8, P0 ;  /* 0x000000080200780c */ /* 0x000fe20000704270 */
[----:B------:R0:W-:Y:S01]  /*6f20*/  @P1 STG.E desc[UR50][R6.64+0x80], R9 ;  /* 0x0000800906001986 */ /* 0x0001e2000c101932 */
[----:B------:R-:W-:Y:S01]  /*6f30*/  ISETP.GT.AND P1, PT, R0, 0x30, PT ;  /* 0x000000300000780c */ /* 0x000fe20003f24270 */
[-C--:B------:R-:W-:Y:S01]  /*6f40*/  FMUL R83, R83, R23.reuse ;  /* 0x0000001753537220 */ /* 0x080fe20000400000 */
[-C--:B------:R-:W-:Y:S01]  /*6f50*/  FMUL R85, R85, R23.reuse ;  /* 0x0000001755557220 */ /* 0x080fe20000400000 */
[----:B------:R-:W-:Y:S01]  /*6f60*/  @P2 STG.E desc[UR50][R6.64+0x84], R43 ;  /* 0x0000842b06002986 */ /* 0x000fe2000c101932 */
[-C--:B-1----:R-:W-:Y:S01]  /*6f70*/  FMUL R3, R44, R23.reuse ;  /* 0x000000172c037220 */ /* 0x082fe20000400000 */
[----:B------:R-:W-:Y:S01]  /*6f80*/  ISETP.GT.AND P2, PT, R2, 0x8, P5 ;  /* 0x000000080200780c */ /* 0x000fe20002f44270 */
[-C--:B------:R-:W-:Y:S01]  /*6f90*/  FMUL R87, R87, R23.reuse ;  /* 0x0000001757577220 */ /* 0x080fe20000400000 */
[----:B------:R-:W-:Y:S01]  /*6fa0*/  ISETP.GT.AND P5, PT, R0, 0x31, PT ;  /* 0x000000310000780c */ /* 0x000fe20003fa4270 */
[-C--:B------:R-:W-:Y:S01]  /*6fb0*/  FMUL R89, R89, R23.reuse ;  /* 0x0000001759597220 */ /* 0x080fe20000400000 */
[----:B------:R1:W-:Y:S01]  /*6fc0*/  @P4 STG.E desc[UR50][R4.64+0xa0], R3 ;  /* 0x0000a00304004986 */ /* 0x0003e2000c101932 */
[----:B------:R-:W-:Y:S01]  /*6fd0*/  ISETP.GT.AND P4, PT, R2, RZ, P1 ;  /* 0x000000ff0200720c */ /* 0x000fe20000f84270 */
[-C--:B0-----:R-:W-:Y:S01]  /*6fe0*/  FMUL R9, R48, R23.reuse ;  /* 0x0000001730097220 */ /* 0x081fe20000400000 */
[C---:B------:R-:W-:Y:S01]  /*6ff0*/  ISETP.GT.AND P1, PT, R2.reuse, 0x8, P1 ;  /* 0x000000080200780c */ /* 0x040fe20000f24270 */
[----:B------:R-:W-:Y:S01]  /*7000*/  @P3 STG.E desc[UR50][R4.64+0xa4], R45 ;  /* 0x0000a42d04003986 */ /* 0x000fe2000c101932 */
[C---:B------:R-:W-:Y:S01]  /*7010*/  ISETP.GT.AND P3, PT, R2.reuse, RZ, P5 ;  /* 0x000000ff0200720c */ /* 0x040fe20002f64270 */
[-C--:B------:R-:W-:Y:S01]  /*7020*/  FMUL R91, R91, R23.reuse ;  /* 0x000000175b5b7220 */ /* 0x080fe20000400000 */
[-C--:B------:R-:W-:Y:S01]  /*7030*/  FMUL R93, R93, R23.reuse ;  /* 0x000000175d5d7220 */ /* 0x080fe20000400000 */
[-C--:B------:R-:W-:Y:S01]  /*7040*/  FMUL R95, R95, R23.reuse ;  /* 0x000000175f5f7220 */ /* 0x080fe20000400000 */
[----:B------:R0:W-:Y:S01]  /*7050*/  @P2 STG.E desc[UR50][R6.64+0xa0], R11 ;  /* 0x0000a00b06002986 */ /* 0x0001e2000c101932 */
[----:B------:R-:W-:Y:S01]  /*7060*/  ISETP.GT.AND P2, PT, R2, 0x8, P5 ;  /* 0x000000080200780c */ /* 0x000fe20002f44270 */
[-C--:B------:R-:W-:Y:S01]  /*7070*/  FMUL R97, R97, R23.reuse ;  /* 0x0000001761617220 */ /* 0x080fe20000400000 */
[----:B------:R-:W-:Y:S01]  /*7080*/  ISETP.GT.AND P5, PT, R0, 0x38, PT ;  /* 0x000000380000780c */ /* 0x000fe20003fa4270 */
[----:B------:R-:W-:Y:S01]  /*7090*/  @P0 STG.E desc[UR50][R6.64+0xa4], R47 ;  /* 0x0000a42f06000986 */ /* 0x000fe2000c101932 */
[-C--:B-1----:R-:W-:Y:S01]  /*70a0*/  FMUL R3, R50, R23.reuse ;  /* 0x0000001732037220 */ /* 0x082fe20000400000 */
[----:B------:R-:W-:Y:S01]  /*70b0*/  ISETP.GT.AND P0, PT, R0, 0x39, PT ;  /* 0x000000390000780c */ /* 0x000fe20003f04270 */
        /* <DEDUP_REMOVED lines=45> */
[C---:B------:R-:W-:Y:S01]  /*7390*/  ISETP.GT.AND P1, PT, R0.reuse, 0x50, PT ;  /* 0x000000500000780c */ /* 0x040fe20003f24270 */
[-C--:B------:R-:W-:Y:S01]  /*73a0*/  FMUL R127, R127, R23.reuse ;  /* 0x000000177f7f7220 */ /* 0x080fe20000400000 */
[----:B------:R-:W-:Y:S01]  /*73b0*/  ISETP.GT.AND P6, PT, R0, 0xd8, PT ;  /* 0x000000d80000780c */ /* 0x000fe20003fc4270 */
        /* <DEDUP_REMOVED lines=43> */
[----:B0-----:R-:W-:Y:S01]  /*7670*/  FMUL R3, R72, R23 ;  /* 0x0000001748037220 */ /* 0x001fe20000400000 */
[C---:B------:R-:W-:Y:S01]  /*7680*/  ISETP.GT.AND P1, PT, R2.reuse, 0x8, P1 ;  /* 0x000000080200780c */ /* 0x040fe20000f24270 */
[----:B------:R-:W-:Y:S01]  /*7690*/  @P3 STG.E desc[UR50][R4.64+0x164], R69 ;  /* 0x0001644504003986 */ /* 0x000fe2000c101932 */
[----:B------:R-:W-:-:S04]  /*76a0*/  ISETP.GT.AND P3, PT, R2, RZ, P5 ;  /* 0x000000ff0200720c */ /* 0x000fc80002f64270 */
[----:B------:R0:W-:Y:S01]  /*76b0*/  @P2 STG.E desc[UR50][R6.64+0x160], R11 ;  /* 0x0001600b06002986 */ /* 0x0001e2000c101932 */
[----:B------:R-:W-:Y:S02]  /*76c0*/  ISETP.GT.AND P2, PT, R2, 0x8, P5 ;  /* 0x000000080200780c */ /* 0x000fe40002f44270 */
[----:B------:R-:W-:Y:S01]  /*76d0*/  ISETP.GT.AND P5, PT, R0, 0x68, PT ;  /* 0x000000680000780c */ /* 0x000fe20003fa4270 */
[----:B------:R-:W-:Y:S01]  /*76e0*/  @P0 STG.E desc[UR50][R6.64+0x164], R71 ;  /* 0x0001644706000986 */ /* 0x000fe2000c101932 */
[----:B-1----:R-:W-:Y:S01]  /*76f0*/  FMUL R9, R74, R23 ;  /* 0x000000174a097220 */ /* 0x002fe20000400000 */
[----:B------:R-:W-:Y:S02]  /*7700*/  ISETP.GT.AND P0, PT, R0, 0x69, PT ;  /* 0x000000690000780c */ /* 0x000fe40003f04270 */
[----:B------:R1:W-:Y:S01]  /*7710*/  @P4 STG.E desc[UR50][R4.64+0x180], R3 ;  /* 0x0001800304004986 */ /* 0x0003e2000c101932 */
[----:B------:R-:W-:-:S03]  /*7720*/  ISETP.GT.AND P4, PT, R2, RZ, P5 ;  /* 0x000000ff0200720c */ /* 0x000fc60002f84270 */
[----:B------:R-:W-:Y:S01]  /*7730*/  @P3 STG.E desc[UR50][R4.64+0x184], R73 ;  /* 0x0001844904003986 */ /* 0x000fe2000c101932 */
[----:B------:R-:W-:Y:S01]  /*7740*/  ISETP.GT.AND P3, PT, R2, RZ, P0 ;  /* 0x000000ff0200720c */ /* 0x000fe20000764270 */
[----:B0-----:R-:W-:Y:S01]  /*7750*/  FMUL R11, R78, R23 ;  /* 0x000000174e0b7220 */ /* 0x001fe20000400000 */
[----:B------:R-:W-:Y:S01]  /*7760*/  ISETP.GT.AND P0, PT, R2, 0x8, P0 ;  /* 0x000000080200780c */ /* 0x000fe20000704270 */
[----:B------:R0:W-:Y:S01]  /*7770*/  @P1 STG.E desc[UR50][R6.64+0x180], R9 ;  /* 0x0001800906001986 */ /* 0x0001e2000c101932 */
[----:B------:R-:W-:-:S03]  /*7780*/  ISETP.GT.AND P1, PT, R0, 0x70, PT ;  /* 0x000000700000780c */ /* 0x000fc60003f24270 */
[----:B------:R-:W-:Y:S01]  /*7790*/  @P2 STG.E desc[UR50][R6.64+0x184], R75 ;  /* 0x0001844b06002986 */ /* 0x000fe2000c101932 */
[-C--:B-1----:R-:W-:Y:S01]  /*77a0*/  FMUL R3, R76, R23.reuse ;  /* 0x000000174c037220 */ /* 0x082fe20000400000 */
[----:B------:R-:W-:Y:S02]  /*77b0*/  ISETP.GT.AND P2, PT, R2, 0x8, P5 ;  /* 0x000000080200780c */ /* 0x000fe40002f44270 */
[----:B------:R-:W-:Y:S02]  /*77c0*/  ISETP.GT.AND P5, PT, R0, 0x71, PT ;  /* 0x000000710000780c */ /* 0x000fe40003fa4270 */
        /* <DEDUP_REMOVED lines=136> */
[-C--:B0-----:R-:W-:Y:S01]  /*8050*/  FMUL R11, R126, R23.reuse ;  /* 0x000000177e0b7220 */ /* 0x081fe20000400000 */
[----:B------:R-:W-:Y:S01]  /*8060*/  ISETP.GT.AND P0, PT, R2, 0x8, P0 ;  /* 0x000000080200780c */ /* 0x000fe20000704270 */
[----:B------:R0:W-:Y:S01]  /*8070*/  @P1 STG.E desc[UR50][R6.64+0x300], R9 ;  /* 0x0003000906001986 */ /* 0x0001e2000c101932 */
[----:B------:R-:W-:Y:S01]  /*8080*/  ISETP.GT.AND P1, PT, R0, 0xd0, PT ;  /* 0x000000d00000780c */ /* 0x000fe20003f24270 */
[-C--:B-1----:R-:W-:Y:S02]  /*8090*/  FMUL R3, R124, R23.reuse ;  /* 0x000000177c037220 */ /* 0x082fe40000400000 */
[----:B------:R-:W-:Y:S01]  /*80a0*/  @P2 STG.E desc[UR50][R6.64+0x304], R123 ;  /* 0x0003047b06002986 */ /* 0x000fe2000c101932 */
[----:B------:R-:W-:Y:S02]  /*80b0*/  ISETP.GT.AND P2, PT, R2, 0x8, P5 ;  /* 0x000000080200780c */ /* 0x000fe40002f44270 */
[----:B------:R-:W-:Y:S01]  /*80c0*/  ISETP.GT.AND P5, PT, R0, 0xd1, PT ;  /* 0x000000d10000780c */ /* 0x000fe20003fa4270 */
[----:B------:R1:W-:Y:S01]  /*80d0*/  @P4 STG.E desc[UR50][R4.64+0x320], R3 ;  /* 0x0003200304004986 */ /* 0x0003e2000c101932 */
[----:B------:R-:W-:Y:S01]  /*80e0*/  ISETP.GT.AND P4, PT, R2, RZ, P1 ;  /* 0x000000ff0200720c */ /* 0x000fe20000f84270 */
[----:B0-----:R-:W-:-:S02]  /*80f0*/  FMUL R9, R128, R23 ;  /* 0x0000001780097220 */ /* 0x001fc40000400000 */
[----:B------:R-:W-:Y:S01]  /*8100*/  @P3 STG.E desc[UR50][R4.64+0x324], R125 ;  /* 0x0003247d04003986 */ /* 0x000fe2000c101932 */
[C---:B------:R-:W-:Y:S02]  /*8110*/  ISETP.GT.AND P3, PT, R2.reuse, RZ, P5 ;  /* 0x000000ff0200720c */ /* 0x040fe40002f64270 */
[----:B------:R-:W-:-:S03]  /*8120*/  ISETP.GT.AND P1, PT, R2, 0x8, P1 ;  /* 0x000000080200780c */ /* 0x000fc60000f24270 */
[----:B------:R0:W-:Y:S01]  /*8130*/  @P2 STG.E desc[UR50][R6.64+0x320], R11 ;  /* 0x0003200b06002986 */ /* 0x0001e2000c101932 */
[----:B------:R-:W-:Y:S01]  /*8140*/  ISETP.GT.AND P2, PT, R2, 0x8, P5 ;  /* 0x000000080200780c */ /* 0x000fe20002f44270 */
[----:B-1----:R-:W-:Y:S02]  /*8150*/  FMUL R3, R130, R23 ;  /* 0x0000001782037220 */ /* 0x002fe40000400000 */
[----:B------:R-:W-:Y:S01]  /*8160*/  @P0 STG.E desc[UR50][R6.64+0x324], R127 ;  /* 0x0003247f06000986 */ /* 0x000fe2000c101932 */
[----:B------:R-:W-:-:S03]  /*8170*/  ISETP.GT.AND P0, PT, R0, 0xd9, PT ;  /* 0x000000d90000780c */ /* 0x000fc60003f04270 */
[----:B------:R1:W-:Y:S01]  /*8180*/  @P4 STG.E desc[UR50][R4.64+0x340], R9 ;  /* 0x0003400904004986 */ /* 0x0003e2000c101932 */
[C---:B------:R-:W-:Y:S02]  /*8190*/  ISETP.GT.AND P4, PT, R2.reuse, RZ, P6 ;  /* 0x000000ff0200720c */ /* 0x040fe40003784270 */
[C---:B------:R-:W-:Y:S01]  /*81a0*/  ISETP.GT.AND P6, PT, R2.reuse, 0x8, P6 ;  /* 0x000000080200780c */ /* 0x040fe200037c4270 */
[----:B------:R-:W-:Y:S01]  /*81b0*/  @P3 STG.E desc[UR50][R4.64+0x344], R129 ;  /* 0x0003448104003986 */ /* 0x000fe2000c101932 */
[----:B------:R-:W-:Y:S01]  /*81c0*/  ISETP.GT.AND P3, PT, R2, RZ, P0 ;  /* 0x000000ff0200720c */ /* 0x000fe20000764270 */
[-C--:B0-----:R-:W-:Y:S02]  /*81d0*/  FMUL R11, R134, R23.reuse ;  /* 0x00000017860b7220 */ /* 0x081fe40000400000 */
[----:B------:R0:W-:Y:S01]  /*81e0*/  @P1 STG.E desc[UR50][R6.64+0x340], R3 ;  /* 0x0003400306001986 */ /* 0x0001e2000c101932 */
[----:B------:R-:W-:Y:S01]  /*81f0*/  ISETP.GT.AND P1, PT, R2, 0x8, P0 ;  /* 0x000000080200780c */ /* 0x000fe20000724270 */
[----:B-1----:R-:W-:-:S02]  /*8200*/  FMUL R9, R132, R23 ;  /* 0x0000001784097220 */ /* 0x002fc40000400000 */
[----:B------:R-:W-:Y:S01]  /*8210*/  @P2 STG.E desc[UR50][R6.64+0x344], R131 ;  /* 0x0003448306002986 */ /* 0x000fe2000c101932 */
[----:B------:R-:W-:-:S03]  /*8220*/  ISETP.GT.AND P2, PT, R0, 0xe0, PT ;  /* 0x000000e00000780c */ /* 0x000fc60003f44270 */
[----:B------:R1:W-:Y:S01]  /*8230*/  @P4 STG.E desc[UR50][R4.64+0x360], R9 ;  /* 0x0003600904004986 */ /* 0x0003e2000c101932 */
[----:B------:R-:W-:Y:S02]  /*8240*/  ISETP.GT.AND P5, PT, R2, RZ, P2 ;  /* 0x000000ff0200720c */ /* 0x000fe400017a4270 */
[----:B------:R-:W-:Y:S01]  /*8250*/  ISETP.GT.AND P4, PT, R0, 0xe1, PT ;  /* 0x000000e10000780c */ /* 0x000fe20003f84270 */
[----:B0-----:R-:W-:Y:S01]  /*8260*/  FMUL R3, R136, R23 ;  /* 0x0000001788037220 */ /* 0x001fe20000400000 */
[----:B------:R-:W-:Y:S01]  /*8270*/  @P3 STG.E desc[UR50][R4.64+0x364], R133 ;  /* 0x0003648504003986 */ /* 0x000fe2000c101932 */
[C---:B------:R-:W-:Y:S02]  /*8280*/  ISETP.GT.AND P2, PT, R2.reuse, 0x8, P2 ;  /* 0x000000080200780c */ /* 0x040fe40001744270 */
[----:B------:R-:W-:Y:S01]  /*8290*/  ISETP.GT.AND P0, PT, R2, RZ, P4 ;  /* 0x000000ff0200720c */ /* 0x000fe20002704270 */
[----:B------:R0:W-:Y:S01]  /*82a0*/  @P6 STG.E desc[UR50][R6.64+0x360], R11 ;  /* 0x0003600b06006986 */ /* 0x0001e2000c101932 */
[----:B------:R-:W-:-:S02]  /*82b0*/  ISETP.GT.AND P3, PT, R0, 0xe8, PT ;  /* 0x000000e80000780c */ /* 0x000fc40003f64270 */
[C---:B------:R-:W-:Y:S01]  /*82c0*/  ISETP.GT.AND P4, PT, R2.reuse, 0x8, P4 ;  /* 0x000000080200780c */ /* 0x040fe20002784270 */
[----:B------:R-:W-:Y:S01]  /*82d0*/  @P1 STG.E desc[UR50][R6.64+0x364], R135 ;  /* 0x0003648706001986 */ /* 0x000fe2000c101932 */
[----:B------:R-:W-:Y:S01]  /*82e0*/  ISETP.GT.AND P1, PT, R2, RZ, P3 ;  /* 0x000000ff0200720c */ /* 0x000fe20001f24270 */
[----:B-1----:R-:W-:Y:S01]  /*82f0*/  FMUL R9, R138, R23 ;  /* 0x000000178a097220 */ /* 0x002fe20000400000 */
[----:B------:R-:W-:Y:S01]  /*8300*/  ISETP.GT.AND P3, PT, R2, 0x8, P3 ;  /* 0x000000080200780c */ /* 0x000fe20001f64270 */
[----:B------:R1:W-:Y:S01]  /*8310*/  @P5 STG.E desc[UR50][R4.64+0x380], R3 ;  /* 0x0003800304005986 */ /* 0x0003e2000c101932 */
[----:B------:R-:W-:-:S03]  /*8320*/  ISETP.GT.AND P5, PT, R0, 0xe9, PT ;  /* 0x000000e90000780c */ /* 0x000fc60003fa4270 */
        /* <DEDUP_REMOVED lines=8> */
[----:B------:R-:W-:Y:S02]  /*83b0*/  ISETP.GT.AND P4, PT, R0, 0xf1, PT ;  /* 0x000000f10000780c */ /* 0x000fe40003f84270 */
[C---:B------:R-:W-:Y:S01]  /*83c0*/  ISETP.GT.AND P6, PT, R2.reuse, RZ, P2 ;  /* 0x000000ff0200720c */ /* 0x040fe200017c4270 */
[----:B------:R-:W-:Y:S01]  /*83d0*/  @P1 STG.E desc[UR50][R4.64+0x3a0], R3 ;  /* 0x0003a00304001986 */ /* 0x000fe2000c101932 */
[----:B------:R-:W-:Y:S01]  /*83e0*/  ISETP.GT.AND P2, PT, R2, 0x8, P2 ;  /* 0x000000080200780c */ /* 0x000fe20001744270 */
[----:B0-----:R-:W-:-:S02]  /*83f0*/  FMUL R9, R142, R23 ;  /* 0x000000178e097220 */ /* 0x001fc40000400000 */
[----:B------:R-:W-:Y:S01]  /*8400*/  @P0 STG.E desc[UR50][R4.64+0x3a4], R141 ;  /* 0x0003a48d04000986 */ /* 0x000fe2000c101932 */
[C---:B------:R-:W-:Y:S02]  /*8410*/  ISETP.GT.AND P0, PT, R0.reuse, 0xf9, PT ;  /* 0x000000f90000780c */ /* 0x040fe40003f04270 */
[----:B------:R-:W-:Y:S01]  /*8420*/  ISETP.GT.AND P1, PT, R0, 0xf8, PT ;  /* 0x000000f80000780c */ /* 0x000fe20003f24270 */
[----:B------:R0:W-:Y:S01]  /*8430*/  @P3 STG.E desc[UR50][R6.64+0x3a0], R9 ;  /* 0x0003a00906003986 */ /* 0x0001e2000c101932 */
[C---:B------:R-:W-:Y:S02]  /*8440*/  ISETP.GT.AND P3, PT, R2.reuse, RZ, P4 ;  /* 0x000000ff0200720c */ /* 0x040fe40002764270 */
[C---:B------:R-:W-:Y:S01]  /*8450*/  ISETP.GT.AND P4, PT, R2.reuse, 0x8, P4 ;  /* 0x000000080200780c */ /* 0x040fe20002784270 */
[----:B------:R-:W-:Y:S01]  /*8460*/  @P5 STG.E desc[UR50][R6.64+0x3a4], R143 ;  /* 0x0003a48f06005986 */ /* 0x000fe2000c101932 */
[C---:B------:R-:W-:Y:S02]  /*8470*/  ISETP.GT.AND P5, PT, R2.reuse, RZ, P0 ;  /* 0x000000ff0200720c */ /* 0x040fe400007a4270 */
[C---:B------:R-:W-:Y:S01]  /*8480*/  ISETP.GT.AND P0, PT, R2.reuse, 0x8, P0 ;  /* 0x000000080200780c */ /* 0x040fe20000704270 */
[----:B------:R1:W-:Y:S01]  /*8490*/  @P6 STG.E desc[UR50][R4.64+0x3c0], R11 ;  /* 0x0003c00b04006986 */ /* 0x0003e2000c101932 */
[----:B------:R-:W-:-:S02]  /*84a0*/  ISETP.GT.AND P6, PT, R2, RZ, P1 ;  /* 0x000000ff0200720c */ /* 0x000fc40000fc4270 */
[----:B------:R-:W-:Y:S01]  /*84b0*/  ISETP.GT.AND P1, PT, R2, 0x8, P1 ;  /* 0x000000080200780c */ /* 0x000fe20000f24270 */
[-C--:B0-----:R-:W-:Y:S02]  /*84c0*/  FMUL R9, R146, R23.reuse ;  /* 0x0000001792097220 */ /* 0x081fe40000400000 */
[----:B------:R-:W-:Y:S02]  /*84d0*/  @P3 IMAD.MOV.U32 R2, RZ, RZ, R4 ;  /* 0x000000ffff023224 */ /* 0x000fe400078e0004 */
[----:B------:R-:W-:Y:S02]  /*84e0*/  @P3 IMAD.MOV.U32 R3, RZ, RZ, R5 ;  /* 0x000000ffff033224 */ /* 0x000fe400078e0005 */
[----:B-1----:R-:W-:-:S03]  /*84f0*/  FMUL R11, R148, R23 ;  /* 0x00000017940b7220 */ /* 0x002fc60000400000 */
[----:B------:R0:W-:Y:S02]  /*8500*/  @P3 STG.E desc[UR50][R2.64+0x3c4], R145 ;  /* 0x0003c49102003986 */ /* 0x0001e4000c101932 */
[----:B0-----:R-:W-:Y:S02]  /*8510*/  @P2 IMAD.MOV.U32 R2, RZ, RZ, R6 ;  /* 0x000000ffff022224 */ /* 0x001fe400078e0006 */
[----:B------:R-:W-:-:S05]  /*8520*/  @P2 IMAD.MOV.U32 R3, RZ, RZ, R7 ;  /* 0x000000ffff032224 */ /* 0x000fca00078e0007 */
[----:B------:R0:W-:Y:S02]  /*8530*/  @P2 STG.E desc[UR50][R2.64+0x3c0], R9 ;  /* 0x0003c00902002986 */ /* 0x0001e4000c101932 */
[----:B0-----:R-:W-:Y:S02]  /*8540*/  @P4 IMAD.MOV.U32 R2, RZ, RZ, R6 ;  /* 0x000000ffff024224 */ /* 0x001fe400078e0006 */
[----:B------:R-:W-:-:S05]  /*8550*/  @P4 IMAD.MOV.U32 R3, RZ, RZ, R7 ;  /* 0x000000ffff034224 */ /* 0x000fca00078e0007 */
[----:B------:R0:W-:Y:S02]  /*8560*/  @P4 STG.E desc[UR50][R2.64+0x3c4], R147 ;  /* 0x0003c49302004986 */ /* 0x0001e4000c101932 */
[----:B0-----:R-:W-:Y:S02]  /*8570*/  @P6 IMAD.MOV.U32 R2, RZ, RZ, R4 ;  /* 0x000000ffff026224 */ /* 0x001fe400078e0004 */
[----:B------:R-:W-:-:S05]  /*8580*/  @P6 IMAD.MOV.U32 R3, RZ, RZ, R5 ;  /* 0x000000ffff036224 */ /* 0x000fca00078e0005 */
[----:B------:R0:W-:Y:S04]  /*8590*/  @P6 STG.E desc[UR50][R2.64+0x3e0], R11 ;  /* 0x0003e00b02006986 */ /* 0x0001e8000c101932 */
[----:B------:R1:W-:Y:S01]  /*85a0*/  @P5 STG.E desc[UR50][R4.64+0x3e4], R149 ;  /* 0x0003e49504005986 */ /* 0x0003e2000c101932 */
[----:B0-----:R-:W-:Y:S02]  /*85b0*/  @P1 IMAD.MOV.U32 R2, RZ, RZ, R6 ;  /* 0x000000ffff021224 */ /* 0x001fe400078e0006 */
[----:B------:R-:W-:-:S05]  /*85c0*/  @P1 IMAD.MOV.U32 R3, RZ, RZ, R7 ;  /* 0x000000ffff031224 */ /* 0x000fca00078e0007 */
[----:B------:R1:W-:Y:S04]  /*85d0*/  @P1 STG.E desc[UR50][R2.64+0x3e0], R13 ;  /* 0x0003e00d02001986 */ /* 0x0003e8000c101932 */
[----:B------:R1:W-:Y:S02]  /*85e0*/  @P0 STG.E desc[UR50][R6.64+0x3e4], R151 ;  /* 0x0003e49706000986 */ /* 0x0003e4000c101932 */
.L_x_285:
[----:B------:R-:W-:Y:S05]  /*85f0*/  BSYNC B0 ;  /* 0x0000000000007941 */ /* 0x000fea0003800000 */
.L_x_31:
[----:B01----:R-:W-:Y:S01]  /*8600*/  IMAD.U32 R2, RZ, RZ, UR36 ;  /* 0x00000024ff027e24 */ /* 0x003fe2000f8e00ff */
[----:B------:R-:W-:Y:S01]  /*8610*/  ULDC.64 UR4, c[0x0][0x650] ;  /* 0x0001940000047ab9 */ /* 0x000fe20000000a00 */
[----:B------:R-:W-:Y:S01]  /*8620*/  IMAD.U32 R0, RZ, RZ, UR40 ;  /* 0x00000028ff007e24 */ /* 0x000fe2000f8e00ff */
[----:B------:R0:W-:Y:S01]  /*8630*/  SYNCS.ARRIVE.TRANS64.A1T0 RZ, [R158+UR47], RZ ;  /* 0x000000ff9eff79a7 */ /* 0x0001e2000810002f */
[----:B------:R-:W-:Y:S01]  /*8640*/  IMAD.U32 R3, RZ, RZ, UR37 ;  /* 0x00000025ff037e24 */ /* 0x000fe2000f8e00ff */
[C---:B------:R-:W-:Y:S01]  /*8650*/  LEA R16, P0, R2.reuse, R16, 0x1 ;  /* 0x0000001002107211 */ /* 0x040fe200078008ff */
[----:B------:R-:W-:Y:S02]  /*8660*/  IMAD.MOV.U32 R18, RZ, RZ, -0x1 ;  /* 0xffffffffff127424 */ /* 0x000fe400078e00ff */
[----:B------:R-:W-:Y:S01]  /*8670*/  IMAD.MOV.U32 R19, RZ, RZ, -0x1 ;  /* 0xffffffffff137424 */ /* 0x000fe200078e00ff */
[----:B------:R-:W-:Y:S01]  /*8680*/  LEA.HI.X R17, R2, R17, R0, 0x1, P0 ;  /* 0x0000001102117211 */ /* 0x000fe200000f0c00 */
[----:B------:R-:W-:Y:S01]  /*8690*/  IMAD.MOV.U32 R2, RZ, RZ, -0x1 ;  /* 0xffffffffff027424 */ /* 0x000fe200078e00ff */
[----:B------:R-:W-:-:S02]  /*86a0*/  ISETP.GE.U32.AND P0, PT, R16, UR4, PT ;  /* 0x0000000410007c0c */ /* 0x000fc4000bf06070 */
[----:B------:R-:W-:Y:S02]  /*86b0*/  PRMT R0, RZ, 0x7610, R0 ;  /* 0x00007610ff007816 */ /* 0x000fe40000000000 */
[----:B------:R-:W-:-:S13]  /*86c0*/  ISETP.GE.U32.AND.EX P0, PT, R17, UR5, PT, P0 ;  /* 0x0000000511007c0c */ /* 0x000fda000bf06100 */
[----:B0-----:R-:W-:Y:S05]  /*86d0*/  @P0 BRA `(.L_x_286) ;  /* 0x00000004008c0947 */ /* 0x001fea0003800000 */
[----:B------:R-:W0:Y:S01]  /*86e0*/  S2UR UR7, SR_CTAID.X ;  /* 0x00000000000779c3 */ /* 0x000e220000002500 */
[----:B------:R-:W-:Y:S01]  /*86f0*/  ULDC.64 UR4, c[0x0][0x628] ;  /* 0x00018a0000047ab9 */ /* 0x000fe20000000a00 */
[----:B------:R-:W-:Y:S01]  /*8700*/  ULDC UR6, c[0x0][0x150] ;  /* 0x0000540000067ab9 */ /* 0x000fe20000000800 */
[----:B------:R-:W-:Y:S01]  /*8710*/  ISETP.NE.U32.AND P0, PT, RZ, UR4, PT ;  /* 0x00000004ff007c0c */ /* 0x000fe2000bf05070 */
[----:B------:R-:W-:Y:S01]  /*8720*/  ULDC UR15, c[0x0][0x630] ;  /* 0x00018c00000f7ab9 */ /* 0x000fe20000000800 */
[C---:B------:R-:W-:Y:S01]  /*8730*/  R2UR UR16, R16.reuse ;  /* 0x00000000101072ca */ /* 0x040fe200000e0000 */
[----:B------:R-:W-:Y:S01]  /*8740*/  ULDC UR18, c[0x0][0x154] ;  /* 0x0000550000127ab9 */ /* 0x000fe20000000800 */
[----:B------:R-:W-:Y:S01]  /*8750*/  ISETP.NE.AND.EX P0, PT, RZ, UR5, PT, P0 ;  /* 0x00000005ff007c0c */ /* 0x000fe2000bf05300 */
[----:B------:R-:W1:Y:S01]  /*8760*/  S2UR UR19, SR_CTAID.Y ;  /* 0x00000000001379c3 */ /* 0x000e620000002600 */
[----:B------:R-:W-:Y:S02]  /*8770*/  R2UR UR17, R17 ;  /* 0x00000000111172ca */ /* 0x000fe400000e0000 */
[----:B------:R-:W-:-:S02]  /*8780*/  R2UR UR12, R16 ;  /* 0x00000000100c72ca */ /* 0x000fc400000e0000 */
[----:B------:R-:W-:Y:S02]  /*8790*/  R2UR UR13, R17 ;  /* 0x00000000110d72ca */ /* 0x000fe400000e0000 */
[----:B0-----:R-:W-:-:S05]  /*87a0*/  I2FP.F32.U32 R0, UR7 ;  /* 0x0000000700007c45 */ /* 0x001fca0008201000 */
[----:B------:R-:W-:-:S04]  /*87b0*/  FMUL R0, R0, UR6 ;  /* 0x0000000600007c20 */ /* 0x000fc80008400000 */
[----:B------:R0:W0:Y:S01]  /*87c0*/  F2I.U32.TRUNC.NTZ R2, R0 ;  /* 0x0000000000027305 */ /* 0x000022000020f000 */
[----:B-1----:R-:W-:Y:S05]  /*87d0*/  @!P0 BRA `(.L_x_287) ;  /* 0x0000000000308947 */ /* 0x002fea0003800000 */
        /* <DEDUP_REMOVED lines=12> */
.L_x_287:
[----:B------:R-:W-:Y:S01]  /*88a0*/  USHF.R.U64 UR6, UR12, UR15, UR13 ;  /* 0x0000000f0c067299 */ /* 0x000fe2000800120d */
[----:B0-----:R-:W-:Y:S01]  /*88b0*/  I2FP.F32.U32 R0, UR19 ;  /* 0x0000001300007c45 */ /* 0x001fe20008201000 */
[----:B------:R-:W-:Y:S01]  /*88c0*/  USHF.R.U32.HI UR4, URZ, UR15, UR13 ;  /* 0x0000000f3f047299 */ /* 0x000fe2000801160d */
[----:B------:R-:W-:Y:S01]  /*88d0*/  R2UR UR14, R2 ;  /* 0x00000000020e72ca */ /* 0x000fe200000e0000 */
[----:B------:R-:W-:Y:S02]  /*88e0*/  UIADD3 UR9, UP0, URZ, -UR6, URZ ;  /* 0x800000063f097290 */ /* 0x000fe4000ff1e03f */
[----:B------:R-:W-:Y:S01]  /*88f0*/  FMUL R0, R0, UR18 ;  /* 0x0000001200007c20 */ /* 0x000fe20008400000 */
[----:B------:R-:W-:Y:S01]  /*8900*/  ULDC.64 UR12, c[0x0][0x620] ;  /* 0x00018800000c7ab9 */ /* 0x000fe20000000a00 */
[----:B------:R-:W-:Y:S01]  /*8910*/  UIADD3.X UR4, URZ, ~UR4, URZ, UP0, !UPT ;  /* 0x800000043f047290 */ /* 0x000fe200087fe43f */
[----:B------:R-:W-:Y:S01]  /*8920*/  UMOV UR10, UR16 ;  /* 0x00000010000a7c82 */ /* 0x000fe20008000000 */
[----:B------:R-:W-:-:S02]  /*8930*/  UMOV UR11, UR17 ;  /* 0x00000011000b7c82 */ /* 0x000fc40008000000 */
[----:B------:R-:W0:Y:S01]  /*8940*/  F2I.U32.TRUNC.NTZ R0, R0 ;  /* 0x0000000000007305 */ /* 0x000e22000020f000 */
[----:B------:R-:W-:Y:S02]  /*8950*/  UIMAD UR4, UR4, UR12, URZ ;  /* 0x0000000c040472a4 */ /* 0x000fe4000f8e023f */
        /* <DEDUP_REMOVED lines=9> */
[----:B------:R-:W-:Y:S01]  /*89f0*/  USHF.R.U64 UR12, UR10, UR13, UR11 ;  /* 0x0000000d0a0c7299 */ /* 0x000fe2000800120b */
[----:B0-----:R-:W-:Y:S01]  /*8a00*/  R2UR UR16, R0 ;  /* 0x00000000001072ca */ /* 0x001fe200000e0000 */
[----:B------:R-:W-:Y:S01]  /*8a10*/  USHF.R.U32.HI UR10, URZ, UR13, UR11 ;  /* 0x0000000d3f0a7299 */ /* 0x000fe2000801160b */
[----:B------:R-:W-:Y:S01]  /*8a20*/  ISETP.NE.AND.EX P0, PT, RZ, UR5, PT, P0 ;  /* 0x00000005ff007c0c */ /* 0x000fe2000bf05300 */
[----:B------:R-:W-:Y:S01]  /*8a30*/  ULDC UR17, c[0x0][0x608] ;  /* 0x0001820000117ab9 */ /* 0x000fe20000000800 */
[----:B------:R-:W-:-:S02]  /*8a40*/  ULOP3.LUT UR23, URZ, UR18, URZ, 0x33, !UPT ;  /* 0x000000123f177292 */ /* 0x000fc4000f8e333f */
[----:B------:R-:W-:Y:S02]  /*8a50*/  USHF.R.U64 UR18, UR12, UR17, UR10 ;  /* 0x000000110c127299 */ /* 0x000fe4000800120a */
[----:B------:R-:W-:Y:S01]  /*8a60*/  USHF.R.U32.HI UR10, URZ, UR17, UR10 ;  /* 0x000000113f0a7299 */ /* 0x000fe2000801160a */
[----:B------:R-:W-:Y:S01]  /*8a70*/  UMOV UR20, 0x1 ;  /* 0x0000000100147882 */ /* 0x000fe20000000000 */
[----:B------:R-:W-:Y:S02]  /*8a80*/  UIADD3 UR14, -UR14, URZ, URZ ;  /* 0x0000003f0e0e7290 */ /* 0x000fe4000fffe13f */
[----:B------:R-:W-:Y:S02]  /*8a90*/  USHF.L.U32 UR13, UR20, UR22, URZ ;  /* 0x00000016140d7299 */ /* 0x000fe4000800063f */
[----:B------:R-:W-:Y:S01]  /*8aa0*/  USHF.R.U64 UR20, UR18, UR22, UR10 ;  /* 0x0000001612147299 */ /* 0x000fe2000800120a */
[----:B------:R-:W-:Y:S01]  /*8ab0*/  ULDC UR15, c[0x0][0x144] ;  /* 0x00005100000f7ab9 */ /* 0x000fe20000000800 */
[----:B------:R-:W-:Y:S01]  /*8ac0*/  ULDC UR8, c[0x0][0x600] ;  /* 0x0001800000087ab9 */ /* 0x000fe20000000800 */
[----:B------:R-:W-:-:S02]  /*8ad0*/  UIADD3 UR21, -UR16, URZ, URZ ;  /* 0x0000003f10157290 */ /* 0x000fc4000fffe13f */
[----:B------:R-:W-:Y:S02]  /*8ae0*/  USHF.R.U32.HI UR17, URZ, UR22, UR10 ;  /* 0x000000163f117299 */ /* 0x000fe4000801160a */
[----:B------:R-:W-:Y:S02]  /*8af0*/  UIADD3 UR9, UR8, -0x1, URZ ;  /* 0xffffffff08097890 */ /* 0x000fe4000fffe03f */
        /* <DEDUP_REMOVED lines=16> */
.L_x_288:
[----:B------:R-:W-:Y:S01]  /*8c00*/  UISETP.NE.AND UP0, UPT, UR39, URZ, UPT ;  /* 0x0000003f2700728c */ /* 0x000fe2000bf05270 */
[----:B------:R-:W-:Y:S01]  /*8c10*/  IMAD.MOV.U32 R0, RZ, RZ, 0x1 ;  /* 0x00000001ff007424 */ /* 0x000fe200078e00ff */
[----:B------:R-:W-:Y:S01]  /*8c20*/  USHF.R.U64 UR4, UR16, UR24, UR17 ;  /* 0x0000001810047299 */ /* 0x000fe20008001211 */
[----:B------:R-:W-:Y:S01]  /*8c30*/  IMAD.U32 R19, RZ, RZ, UR6 ;  /* 0x00000006ff137e24 */ /* 0x000fe2000f8e00ff */
[----:B------:R-:W-:Y:S02]  /*8c40*/  ULOP3.LUT UR18, UR18, UR23, URZ, 0xc0, !UPT ;  /* 0x0000001712127292 */ /* 0x000fe4000f8ec03f */
[----:B------:R-:W-:Y:S02]  /*8c50*/  UIADD3 UR5, -UR4, URZ, URZ ;  /* 0x0000003f04057290 */ /* 0x000fe4000fffe13f */
[----:B------:R-:W-:Y:S02]  /*8c60*/  ULOP3.LUT UR9, UR12, UR9, URZ, 0xc0, !UPT ;  /* 0x000000090c097292 */ /* 0x000fe4000f8ec03f */
[----:B------:R-:W-:-:S02]  /*8c70*/  UIMAD UR4, UR13, UR4, UR18 ;  /* 0x000000040d0472a4 */ /* 0x000fc4000f8e0212 */
[----:B------:R-:W-:Y:S02]  /*8c80*/  @UP0 UIMAD UR22, UR26, UR21, UR19 ;  /* 0x000000151a1602a4 */ /* 0x000fe4000f8e0213 */
[----:B------:R-:W-:Y:S01]  /*8c90*/  UIMAD UR5, UR5, UR25, UR20 ;  /* 0x00000019050572a4 */ /* 0x000fe2000f8e0214 */
[----:B------:R-:W-:Y:S02]  /*8ca0*/  ULDC UR7, c[0x0][0x610] ;  /* 0x0001840000077ab9 */ /* 0x000fe40000000800 */
[----:B------:R-:W-:Y:S02]  /*8cb0*/  UIMAD UR4, UR4, UR7, UR22 ;  /* 0x00000007040472a4 */ /* 0x000fe4000f8e0216 */
[----:B------:R-:W-:-:S04]  /*8cc0*/  UIMAD UR5, UR5, UR8, UR9 ;  /* 0x00000008050572a4 */ /* 0x000fc8000f8e0209 */
[----:B------:R-:W-:Y:S02]  /*8cd0*/  USEL UR7, UR5, UR4, !UP0 ;  /* 0x0000000405077287 */ /* 0x000fe4000c000000 */
[----:B------:R-:W-:-:S04]  /*8ce0*/  USEL UR4, UR4, UR5, !UP0 ;  /* 0x0000000504047287 */ /* 0x000fc8000c000000 */
[----:B------:R-:W-:Y:S02]  /*8cf0*/  IMAD.U32 R2, RZ, RZ, UR7 ;  /* 0x00000007ff027e24 */ /* 0x000fe4000f8e00ff */
[----:B------:R-:W-:-:S07]  /*8d00*/  IMAD.U32 R18, RZ, RZ, UR4 ;  /* 0x00000004ff127e24 */ /* 0x000fce000f8e00ff */
.L_x_286:
[----:B------:R-:W-:Y:S02]  /*8d10*/  LOP3.LUT P0, RZ, R0, 0xff, RZ, 0xc0, !PT ;  /* 0x000000ff00ff7812 */ /* 0x000fe4000780c0ff */
[----:B------:R-:W-:-:S11]  /*8d20*/  LOP3.LUT R168, R168, 0x1, RZ, 0x3c, !PT ;  /* 0x00000001a8a87812 */ /* 0x000fd600078e3cff */
[----:B------:R-:W-:Y:S05]  /*8d30*/  @P0 BRA `(.L_x_289) ;  /* 0xffffff8800040947 */ /* 0x000fea000383ffff */
[----:B------:R-:W-:Y:S05]  /*8d40*/  EXIT ;  /* 0x000000000000794d */ /* 0x000fea0003800000 */
.L_x_12:
[----:B------:R-:W-:-:S08]  /*8d50*/  ISETP.NE.AND P0, PT, RZ, UR8, PT ;  /* 0x00000008ff007c0c */ /* 0x000fd0000bf05270 */
[----:B-----5:R-:W0:-:S00]  /*8d60*/  USETMAXREG.DEALLOC.CTAPOOL 0x28 ;  /* 0x00000028000079c8 */ /* 0x020e0000080e0500 */
[----:B------:R-:W-:Y:S05]  /*8d70*/  @P0 EXIT ;  /* 0x000000000000094d */ /* 0x000fea0003800000 */
[----:B0-----:R-:W-:Y:S01]  /*8d80*/  LOP3.LUT P0, RZ, R5, 0xff, RZ, 0xc0, !PT ;  /* 0x000000ff05ff7812 */ /* 0x001fe2000780c0ff */
[----:B------:R-:W-:Y:S02]  /*8d90*/  IMAD.MOV.U32 R8, RZ, RZ, 0x1 ;  /* 0x00000001ff087424 */ /* 0x000fe400078e00ff */
[----:B------:R-:W-:-:S10]  /*8da0*/  IMAD.MOV.U32 R0, RZ, RZ, RZ ;  /* 0x000000ffff007224 */ /* 0x000fd400078e00ff */
[----:B------:R-:W-:Y:S05]  /*8db0*/  @!P0 BRA `(.L_x_290) ;  /* 0x0000000c00148947 */ /* 0x000fea0003800000 */
[----:B------:R-:W-:Y:S01]  /*8dc0*/  LOP3.LUT P0, RZ, R4, 0x1f, RZ, 0xc0, !PT ;  /* 0x0000001f04ff7812 */ /* 0x000fe2000780c0ff */
[----:B------:R-:W-:Y:S01]  /*8dd0*/  ULDC UR5, c[0x0][0x658] ;  /* 0x0001960000057ab9 */ /* 0x000fe20000000800 */
[----:B------:R-:W-:Y:S01]  /*8de0*/  UMOV UR6, 0xffffffff ;  /* 0xffffffff00067882 */ /* 0x000fe20000000000 */
[----:B------:R-:W-:Y:S01]  /*8df0*/  BSSY B0, `(.L_x_290) ;  /* 0x00000c1000007945 */ /* 0x000fe20003800000 */
[----:B------:R-:W-:Y:S01]  /*8e00*/  USHF.L.U32 UR6, UR6, UR5, URZ ;  /* 0x0000000506067299 */ /* 0x000fe2000800063f */
[C---:B------:R-:W-:Y:S01]  /*8e10*/  ISETP.NE.AND P3, PT, R3.reuse, RZ, PT ;  /* 0x000000ff0300720c */ /* 0x040fe20003f65270 */
[----:B------:R-:W-:Y:S01]  /*8e20*/  IMAD.MOV.U32 R9, RZ, RZ, 0x1 ;  /* 0x00000001ff097424 */ /* 0x000fe200078e00ff */
[----:B------:R-:W-:Y:S01]  /*8e30*/  ISETP.NE.OR P0, PT, R3, RZ, !P0 ;  /* 0x000000ff0300720c */ /* 0x000fe20004705670 */
[----:B------:R-:W-:Y:S01]  /*8e40*/  IMAD.MOV.U32 R8, RZ, RZ, 0x1 ;  /* 0x00000001ff087424 */ /* 0x000fe200078e00ff */
[----:B------:R-:W-:Y:S01]  /*8e50*/  ULDC UR4, c[0x0][0x600] ;  /* 0x0001800000047ab9 */ /* 0x000fe20000000800 */
[----:B------:R-:W-:Y:S01]  /*8e60*/  IMAD.MOV.U32 R0, RZ, RZ, RZ ;  /* 0x000000ffff007224 */ /* 0x000fe200078e00ff */
[----:B------:R-:W-:Y:S01]  /*8e70*/  UMOV UR7, 0x1 ;  /* 0x0000000100077882 */ /* 0x000fe20000000000 */
[----:B------:R-:W-:-:S02]  /*8e80*/  UIADD3 UR19, UR38, 0x1, URZ ;  /* 0x0000000126137890 */ /* 0x000fc4000fffe03f */
[----:B------:R-:W-:Y:S02]  /*8e90*/  ULOP3.LUT UR22, UR41, 0x2, URZ, 0xfc, !UPT ;  /* 0x0000000229167892 */ /* 0x000fe4000f8efc3f */
[----:B------:R-:W-:Y:S02]  /*8ea0*/  UIADD3 UR4, UR4, -0x1, URZ ;  /* 0xffffffff04047890 */ /* 0x000fe4000fffe03f */
[----:B------:R-:W-:Y:S02]  /*8eb0*/  USHF.L.U32 UR5, UR7, UR5, URZ ;  /* 0x0000000507057299 */ /* 0x000fe4000800063f */
[----:B------:R-:W-:Y:S01]  /*8ec0*/  ULOP3.LUT UR6, URZ, UR6, URZ, 0x33, !UPT ;  /* 0x000000063f067292 */ /* 0x000fe2000f8e333f */
[----:B------:R-:W-:-:S11]  /*8ed0*/  ULDC.64 UR20, c[0x0][0x198] ;  /* 0x0000660000147ab9 */ /* 0x000fd60000000a00 */
.L_x_302:
[----:B------:R-:W-:-:S03]  /*8ee0*/  UMOV UR7, 0xffffffff ;  /* 0xffffffff00077882 */ /* 0x000fc60000000000 */
[----:B------:R-:W-:Y:S05]  /*8ef0*/  BRA.DIV UR7, `(.L_x_291) ;  /* 0x0000000e07dc7947 */ /* 0x000fea000b800000 */
[----:B------:R-:W-:-:S13]  /*8f00*/  ELECT P6, URZ, PT ;  /* 0x00000000003f782f */ /* 0x000fda00038c0000 */
.L_x_315:
[----:B------:R-:W0:Y:S01]  /*8f10*/  LDC R3, c[0x0][0x28c] ;  /* 0x0000a300ff037b82 */ /* 0x000e220000000800 */
[----:B------:R-:W-:Y:S01]  /*8f20*/  BSSY B1, `(.L_x_292) ;  /* 0x0000038000017945 */ /* 0x000fe20003800000 */
[----:B0-----:R-:W-:-:S13]  /*8f30*/  ISETP.LT.OR P6, PT, R3, 0x1, !P6 ;  /* 0x000000010300780c */ /* 0x001fda00077c1670 */
[----:B------:R-:W-:Y:S05]  /*8f40*/  @P6 BRA `(.L_x_293) ;  /* 0x0000000000d46947 */ /* 0x000fea0003800000 */
[----:B------:R-:W-:Y:S02]  /*8f50*/  IMAD.SHL.U32 R6, R2, 0x100, RZ ;  /* 0x0000010002067824 */ /* 0x000fe400078e00ff */
[----:B------:R-:W-:Y:S02]  /*8f60*/  IMAD.SHL.U32 R18, R18, 0x40, RZ ;  /* 0x0000004012127824 */ /* 0x000fe400078e00ff */
[----:B------:R-:W-:Y:S02]  /*8f70*/  IMAD.MOV.U32 R11, RZ, RZ, RZ ;  /* 0x000000ffff0b7224 */ /* 0x000fe400078e00ff */
[----:B------:R-:W-:Y:S02]  /*8f80*/  IMAD.U32 R12, RZ, RZ, UR19 ;  /* 0x00000013ff0c7e24 */ /* 0x000fe4000f8e00ff */
[----:B------:R-:W-:Y:S02]  /*8f90*/  IMAD.MOV.U32 R2, RZ, RZ, R8 ;  /* 0x000000ffff027224 */ /* 0x000fe400078e0008 */
[----:B------:R-:W-:-:S07]  /*8fa0*/  IMAD.MOV.U32 R3, RZ, RZ, R0 ;  /* 0x000000ffff037224 */ /* 0x000fce00078e0000 */
.L_x_297:
[----:B------:R-:W0:Y:S01]  /*8fb0*/  S2R R5, SR_CgaCtaId ;  /* 0x0000000000057919 */ /* 0x000e220000008800 */
[----:B------:R-:W-:-:S04]  /*8fc0*/  MOV R4, 0x400 ;  /* 0x0000040000047802 */ /* 0x000fc80000000f00 */
[----:B0-----:R-:W-:Y:S02]  /*8fd0*/  LEA R10, R5, R4, 0x18 ;  /* 0x00000004050a7211 */ /* 0x001fe400078ec0ff */
[----:B------:R-:W-:Y:S01]  /*8fe0*/  SHF.L.U32 R4, R2, 0x1f, RZ ;  /* 0x0000001f02047819 */ /* 0x000fe200000006ff */
[----:B------:R-:W0:Y:S02]  /*8ff0*/  @!P3 LDC R5, c[0x0][0x500] ;  /* 0x00014000ff05bb82 */ /* 0x000e240000000800 */
[----:B------:R-:W-:-:S04]  /*9000*/  IMAD R7, R3, 0x8, R10 ;  /* 0x0000000803077824 */ /* 0x000fc800078e020a */
[----:B------:R-:W1:Y:S02]  /*9010*/  SYNCS.PHASECHK.TRANS64.TRYWAIT P1, [R7+URZ+0x20], R4 ;  /* 0x00002004070075a7 */ /* 0x000e64000802017f */
[----:B-1----:R-:W-:Y:S05]  /*9020*/  @!P1 BRA `(.L_x_294) ;  /* 0x0000000c00b09947 */ /* 0x002fea0003800000 */
.L_x_316:
[----:B------:R-:W-:Y:S01]  /*9030*/  UPRMT UR7, UR22, 0x9910, URZ ;  /* 0x0000991016077896 */ /* 0x000fe2000800003f */
[----:B0-----:R0:W-:Y:S03]  /*9040*/  @!P3 SYNCS.ARRIVE.TRANS64 RZ, [R7+URZ], R5 ;  /* 0x0000000507ffb9a7 */ /* 0x0011e6000800003f */
[----:B------:R-:W-:-:S06]  /*9050*/  UISETP.NE.AND UP0, UPT, UR7, 0x2, UPT ;  /* 0x000000020700788c */ /* 0x000fcc000bf05270 */
[----:B------:R-:W-:-:S13]  /*9060*/  PLOP3.LUT P1, PT, PT, PT, UP0, 0x80, 0x0 ;  /* 0x000000000000781c */ /* 0x000fda0003f2f008 */
[----:B0-----:R-:W-:Y:S05]  /*9070*/  @P1 BRA `(.L_x_295) ;  /* 0x0000000000041947 */ /* 0x001fea0003800000 */
[----:B------:R-:W-:Y:S01]  /*9080*/  BPT.TRAP 0x1 ;  /* 0x000000040000795c */ /* 0x000fe20000300000 */
.L_x_295:
[----:B------:R-:W-:Y:S05]  /*9090*/  @P0 BRA `(.L_x_296) ;  /* 0x0000000000040947 */ /* 0x000fea0003800000 */
[----:B------:R-:W-:Y:S01]  /*90a0*/  BPT.TRAP 0x1 ;  /* 0x000000040000795c */ /* 0x000fe20000300000 */
.L_x_296:
[--C-:B-1----:R-:W-:Y:S01]  /*90b0*/  IMAD R4, R3, 0x2000, R10.reuse ;  /* 0x0000200003047824 */ /* 0x102fe200078e020a */
[----:B------:R-:W-:Y:S01]  /*90c0*/  R2UR UR9, R7 ;  /* 0x00000000070972ca */ /* 0x000fe200000e0000 */
[C---:B------:R-:W-:Y:S01]  /*90d0*/  IMAD R10, R3.reuse, 0x8000, R10 ;  /* 0x00008000030a7824 */ /* 0x040fe200078e020a */
[----:B------:R-:W-:Y:S01]  /*90e0*/  UIADD3 UR14, UP0, UR20, 0xf0, URZ ;  /* 0x000000f0140e7890 */ /* 0x000fe2000ff1e03f */
[----:B------:R-:W-:Y:S01]  /*90f0*/  VIADD R12, R12, 0xffffffff ;  /* 0xffffffff0c0c7836 */ /* 0x000fe20000000000 */
[----:B------:R-:W-:Y:S01]  /*9100*/  R2UR UR7, R4 ;  /* 0x00000000040772ca */ /* 0x000fe200000e0000 */
[----:B------:R-:W-:Y:S01]  /*9110*/  UIADD3 UR24, UP1, UR20, 0x1f0, URZ ;  /* 0x000001f014187890 */ /* 0x000fe2000ff3e03f */
[----:B------:R-:W-:Y:S01]  /*9120*/  R2UR UR8, R10 ;  /* 0x000000000a0872ca */ /* 0x000fe200000e0000 */
[----:B------:R-:W-:Y:S01]  /*9130*/  UIADD3.X UR15, URZ, UR21, URZ, UP0, !UPT ;  /* 0x000000153f0f7290 */ /* 0x000fe200087fe43f */
[----:B------:R-:W-:Y:S01]  /*9140*/  R2UR UR11, R18 ;  /* 0x00000000120b72ca */ /* 0x000fe200000e0000 */
[----:B------:R-:W-:Y:S01]  /*9150*/  VIADD R3, R3, 0x1 ;  /* 0x0000000103037836 */ /* 0x000fe20000000000 */
[----:B------:R-:W-:Y:S01]  /*9160*/  R2UR UR10, R11 ;  /* 0x000000000b0a72ca */ /* 0x000fe200000e0000 */
[----:B------:R-:W-:Y:S01]  /*9170*/  UIADD3.X UR25, URZ, UR21, URZ, UP1, !UPT ;  /* 0x000000153f197290 */ /* 0x000fe20008ffe43f */
[----:B------:R-:W-:Y:S01]  /*9180*/  R2UR UR12, R19 ;  /* 0x00000000130c72ca */ /* 0x000fe200000e0000 */
[----:B------:R-:W-:Y:S01]  /*9190*/  UMOV UR16, 0x0 ;  /* 0x0000000000107882 */ /* 0x000fe20000000000 */
[----:B------:R-:W-:Y:S01]  /*91a0*/  R2UR UR18, R6 ;  /* 0x00000000061272ca */ /* 0x000fe200000e0000 */
[----:B------:R-:W-:Y:S01]  /*91b0*/  UMOV UR17, 0x10000000 ;  /* 0x1000000000117882 */ /* 0x000fe20000000000 */
[----:B------:R-:W-:Y:S01]  /*91c0*/  ISETP.GT.AND P2, PT, R12, 0x1, PT ;  /* 0x000000010c00780c */ /* 0x000fe20003f44270 */
[----:B------:R-:W-:Y:S01]  /*91d0*/  UIADD3 UR7, UR7, 0x180, URZ ;  /* 0x0000018007077890 */ /* 0x000fe2000fffe03f */
[----:B------:R-:W-:Y:S01]  /*91e0*/  ISETP.NE.AND P1, PT, R3, 0x4, PT ;  /* 0x000000040300780c */ /* 0x000fe20003f25270 */
[----:B------:R-:W-:Y:S01]  /*91f0*/  UIADD3 UR13, UR8, 0x8180, URZ ;  /* 0x00008180080d7890 */ /* 0x000fe2000fffe03f */
[----:B------:R-:W-:-:S02]  /*9200*/  VIADD R11, R11, 0x20 ;  /* 0x000000200b0b7836 */ /* 0x000fc40000000000 */
[----:B------:R-:W-:Y:S02]  /*9210*/  SEL R5, RZ, 0x1, P1 ;  /* 0x00000001ff057807 */ /* 0x000fe40000800000 */
[----:B------:R-:W-:Y:S01]  /*9220*/  UMOV UR8, UR7 ;  /* 0x0000000700087c82 */ /* 0x000fe20008000000 */
[----:B------:R-:W-:Y:S01]  /*9230*/  SEL R3, R3, RZ, P1 ;  /* 0x000000ff03037207 */ /* 0x000fe20000800000 */
[----:B------:R0:W-:Y:S01]  /*9240*/  UTMALDG.3D [UR8], [UR14], desc[UR16] ;  /* 0x000010080e0075b4 */ /* 0x0001e20008011000 */
[----:B------:R-:W-:Y:S01]  /*9250*/  LOP3.LUT R2, R2, R5, RZ, 0x3c, !PT ;  /* 0x0000000502027212 */ /* 0x000fe200078e3cff */
[----:B0-----:R-:W-:Y:S01]  /*9260*/  UMOV UR8, UR13 ;  /* 0x0000000d00087c82 */ /* 0x001fe20008000000 */
[----:B------:R-:W-:Y:S02]  /*9270*/  UMOV UR11, UR18 ;  /* 0x00000012000b7c82 */ /* 0x000fe40008000000 */
[----:B------:R0:W-:Y:S02]  /*9280*/  UTMALDG.3D [UR8], [UR24], desc[UR16] ;  /* 0x00001008180075b4 */ /* 0x0001e40008011000 */
[----:B0-----:R-:W-:Y:S05]  /*9290*/  @P2 BRA `(.L_x_297) ;  /* 0xfffffffc00442947 */ /* 0x001fea000383ffff */
.L_x_293:
[----:B------:R-:W-:Y:S05]  /*92a0*/  BSYNC B1 ;  /* 0x0000000000017941 */ /* 0x000fea0003800000 */
.L_x_292:
[----:B------:R-:W-:Y:S01]  /*92b0*/  LOP3.LUT P4, RZ, R9, 0xff, RZ, 0xc0, !PT ;  /* 0x000000ff09ff7812 */ /* 0x000fe2000788c0ff */
[----:B------:R-:W-:Y:S01]  /*92c0*/  VIADD R0, R0, UR38 ;  /* 0x0000002600007c36 */ /* 0x000fe20008000000 */
[----:B------:R-:W-:Y:S01]  /*92d0*/  ULDC.64 UR8, c[0x0][0x650] ;  /* 0x0001940000087ab9 */ /* 0x000fe20000000a00 */
[----:B------:R-:W-:Y:S01]  /*92e0*/  BSSY B1, `(.L_x_298) ;  /* 0x000006f000017945 */ /* 0x000fe20003800000 */
[----:B------:R-:W-:Y:S01]  /*92f0*/  IMAD.MOV.U32 R18, RZ, RZ, -0x1 ;  /* 0xffffffffff127424 */ /* 0x000fe200078e00ff */
[----:B------:R-:W-:Y:S01]  /*9300*/  PRMT R9, RZ, 0x7610, R9 ;  /* 0x00007610ff097816 */ /* 0x000fe20000000009 */
[----:B------:R-:W-:Y:S01]  /*9310*/  IMAD.MOV.U32 R19, RZ, RZ, -0x1 ;  /* 0xffffffffff137424 */ /* 0x000fe200078e00ff */
[C---:B------:R-:W-:Y:S02]  /*9320*/  ISETP.GT.U32.AND P1, PT, R0.reuse, 0x3, PT ;  /* 0x000000030000780c */ /* 0x040fe40003f24070 */
[----:B------:R-:W-:Y:S02]  /*9330*/  SHF.R.U32.HI R2, RZ, 0x2, R0 ;  /* 0x00000002ff027819 */ /* 0x000fe40000011600 */
[----:B------:R-:W-:-:S02]  /*9340*/  LOP3.LUT R0, R0, 0x3, RZ, 0xc0, !PT ;  /* 0x0000000300007812 */ /* 0x000fc400078ec0ff */
[----:B------:R-:W0:Y:S01]  /*9350*/  @P4 S2R R4, SR_CgaCtaId ;  /* 0x0000000000044919 */ /* 0x000e220000008800 */
[----:B------:R-:W-:Y:S02]  /*9360*/  @P4 MOV R3, 0x400 ;  /* 0x0000040000034802 */ /* 0x000fe40000000f00 */
[----:B------:R-:W-:-:S04]  /*9370*/  LOP3.LUT R2, R2, 0x1, RZ, 0xc0, !PT ;  /* 0x0000000102027812 */ /* 0x000fc800078ec0ff */
[----:B------:R-:W-:Y:S02]  /*9380*/  ISETP.NE.U32.AND P2, PT, R2, 0x1, PT ;  /* 0x000000010200780c */ /* 0x000fe40003f45070 */
[----:B0-----:R-:W-:Y:S01]  /*9390*/  @P4 LEA R3, R4, R3, 0x18 ;  /* 0x0000000304034211 */ /* 0x001fe200078ec0ff */
[----:B------:R-:W-:-:S03]  /*93a0*/  IMAD.U32 R4, RZ, RZ, UR38 ;  /* 0x00000026ff047e24 */ /* 0x000fc6000f8e00ff */
[----:B------:R0:W-:Y:S01]  /*93b0*/  @P4 SYNCS.ARRIVE.TRANS64.A1T0 RZ, [R3+URZ+0x78], RZ ;  /* 0x000078ff03ff49a7 */ /* 0x0001e2000810003f */
[----:B------:R-:W-:Y:S02]  /*93c0*/  IADD3 R16, P4, R16, UR36, RZ ;  /* 0x0000002410107c10 */ /* 0x000fe4000ff9e0ff */
[----:B------:R-:W-:Y:S02]  /*93d0*/  ISETP.LT.U32.AND P1, PT, R4, 0x4, P1 ;  /* 0x000000040400780c */ /* 0x000fe40000f21070 */
[----:B------:R-:W-:Y:S02]  /*93e0*/  IADD3.X R17, R17, UR40, RZ, P4, !PT ;  /* 0x0000002811117c10 */ /* 0x000fe4000a7fe4ff */
[----:B------:R-:W-:Y:S02]  /*93f0*/  ISETP.GE.U32.AND P4, PT, R16, UR8, PT ;  /* 0x0000000810007c0c */ /* 0x000fe4000bf86070 */
[----:B0-----:R-:W-:Y:S02]  /*9400*/  SEL R3, RZ, 0x1, !P1 ;  /* 0x00000001ff037807 */ /* 0x001fe40004800000 */
[----:B------:R-:W-:-:S02]  /*9410*/  ISETP.GE.U32.AND.EX P1, PT, R17, UR9, PT, P4 ;  /* 0x0000000911007c0c */ /* 0x000fc4000bf26140 */
[----:B------:R-:W-:-:S04]  /*9420*/  ISETP.GT.U32.AND P2, PT, R4, 0x3, !P2 ;  /* 0x000000030400780c */ /* 0x000fc80005744070 */
[----:B------:R-:W-:-:S04]  /*9430*/  SEL R2, RZ, 0x1, !P2 ;  /* 0x00000001ff027807 */ /* 0x000fc80005000000 */
[--C-:B------:R-:W-:Y:S01]  /*9440*/  LOP3.LUT R8, R2, R8, R3.reuse, 0x96, !PT ;  /* 0x0000000802087212 */ /* 0x100fe200078e9603 */
[----:B------:R-:W-:Y:S01]  /*9450*/  IMAD.MOV.U32 R2, RZ, RZ, -0x1 ;  /* 0xffffffffff027424 */ /* 0x000fe200078e00ff */
[----:B------:R-:W-:Y:S01]  /*9460*/  PRMT R3, RZ, 0x7610, R3 ;  /* 0x00007610ff037816 */ /* 0x000fe20000000003 */
[----:B------:R-:W-:Y:S06]  /*9470*/  @P1 BRA `(.L_x_299) ;  /* 0x0000000400541947 */ /* 0x000fec0003800000 */
[----:B------:R-:W0:Y:S01]  /*9480*/  S2UR UR7, SR_CTAID.X ;  /* 0x00000000000779c3 */ /* 0x000e220000002500 */
[----:B------:R-:W-:Y:S01]  /*9490*/  ULDC.64 UR8, c[0x0][0x628] ;  /* 0x00018a0000087ab9 */ /* 0x000fe20000000a00 */
[----:B------:R-:W-:Y:S01]  /*94a0*/  ULDC UR10, c[0x0][0x150] ;  /* 0x00005400000a7ab9 */ /* 0x000fe20000000800 */
[----:B------:R-:W-:Y:S01]  /*94b0*/  ISETP.NE.U32.AND P1, PT, RZ, UR8, PT ;  /* 0x00000008ff007c0c */ /* 0x000fe2000bf25070 */
[----:B------:R-:W-:Y:S01]  /*94c0*/  ULDC UR11, c[0x0][0x630] ;  /* 0x00018c00000b7ab9 */ /* 0x000fe20000000800 */
[----:B------:R-:W-:Y:S01]  /*94d0*/  ULDC UR13, c[0x0][0x154] ;  /* 0x00005500000d7ab9 */ /* 0x000fe20000000800 */
[----:B------:R-:W-:Y:S01]  /*94e0*/  IMAD.MOV.U32 R2, RZ, RZ, R16 ;  /* 0x000000ffff027224 */ /* 0x000fe200078e0010 */
[----:B------:R-:W-:Y:S01]  /*94f0*/  ISETP.NE.AND.EX P1, PT, RZ, UR9, PT, P1 ;  /* 0x00000009ff007c0c */ /* 0x000fe2000bf25310 */
[----:B------:R-:W1:Y:S01]  /*9500*/  S2UR UR12, SR_CTAID.Y ;  /* 0x00000000000c79c3 */ /* 0x000e620000002600 */
[----:B0-----:R-:W-:-:S05]  /*9510*/  I2FP.F32.U32 R3, UR7 ;  /* 0x0000000700037c45 */ /* 0x001fca0008201000 */
[----:B------:R-:W-:Y:S01]  /*9520*/  FMUL R10, R3, UR10 ;  /* 0x0000000a030a7c20 */ /* 0x000fe20008400000 */
[----:B------:R-:W-:-:S05]  /*9530*/  IMAD.MOV.U32 R3, RZ, RZ, R17 ;  /* 0x000000ffff037224 */ /* 0x000fca00078e0011 */
[----:B------:R-:W-:Y:S05]  /*9540*/  @!P1 BRA `(.L_x_300) ;  /* 0x0000000000289947 */ /* 0x000fea0003800000 */
[----:B------:R-:W-:Y:S02]  /*9550*/  ULDC UR10, c[0x0][0x634] ;  /* 0x00018d00000a7ab9 */ /* 0x000fe40000000800 */
[----:B------:R-:W-:-:S05]  /*9560*/  IADD3 R7, P1, R16, UR10, RZ ;  /* 0x0000000a10077c10 */ /* 0x000fca000ff3e0ff */
[----:B------:R-:W-:-:S04]  /*9570*/  IMAD.X R11, RZ, RZ, R17, P1 ;  /* 0x000000ffff0b7224 */ /* 0x000fc800008e0611 */
[----:B------:R-:W-:-:S04]  /*9580*/  IMAD.WIDE.U32 R4, R11, UR8, RZ ;  /* 0x000000080b047c25 */ /* 0x000fc8000f8e00ff */
[----:B------:R-:W-:-:S04]  /*9590*/  IMAD.WIDE.U32 R4, P1, R7, UR9, R4 ;  /* 0x0000000907047c25 */ /* 0x000fc8000f820004 */
[----:B------:R-:W-:-:S04]  /*95a0*/  IMAD.WIDE.U32 R6, R7, UR8, RZ ;  /* 0x0000000807067c25 */ /* 0x000fc8000f8e00ff */
[----:B------:R-:W-:Y:S01]  /*95b0*/  IMAD.X R3, RZ, RZ, RZ, P1 ;  /* 0x000000ffff037224 */ /* 0x000fe200008e06ff */
[----:B------:R-:W-:Y:S01]  /*95c0*/  IADD3 RZ, P1, R7, R4, RZ ;  /* 0x0000000407ff7210 */ /* 0x000fe20007f3e0ff */
[----:B------:R-:W-:-:S04]  /*95d0*/  IMAD.MOV.U32 R2, RZ, RZ, R5 ;  /* 0x000000ffff027224 */ /* 0x000fc800078e0005 */
[----:B------:R-:W-:-:S08]  /*95e0*/  IMAD.WIDE.U32.X R2, R11, UR9, R2, P1 ;  /* 0x000000090b027c25 */ /* 0x000fd000088e0402 */
.L_x_300:
[--C-:B------:R-:W-:Y:S01]  /*95f0*/  SHF.R.U64 R19, R2, UR11, R3.reuse ;  /* 0x0000000b02137c19 */ /* 0x100fe20008001203 */
[----:B------:R-:W0:Y:S01]  /*9600*/  F2I.U32.TRUNC.NTZ R10, R10 ;  /* 0x0000000a000a7305 */ /* 0x000e22000020f000 */
[----:B------:R-:W-:Y:S01]  /*9610*/  SHF.R.U32.HI R2, RZ, UR11, R3 ;  /* 0x0000000bff027c19 */ /* 0x000fe20008011603 */
[----:B------:R-:W-:Y:S01]  /*9620*/  ULDC.64 UR8, c[0x0][0x620] ;  /* 0x0001880000087ab9 */ /* 0x000fe20000000a00 */
[----:B------:R-:W-:Y:S01]  /*9630*/  IADD3 R5, P1, RZ, -R19, RZ ;  /* 0x80000013ff057210 */ /* 0x000fe20007f3e0ff */
[----:B------:R-:W-:Y:S01]  /*9640*/  ULDC.64 UR14, c[0x0][0x640] ;  /* 0x00019000000e7ab9 */ /* 0x000fe20000000a00 */
[----:B-1----:R-:W-:Y:S01]  /*9650*/  I2FP.F32.U32 R4, UR12 ;  /* 0x0000000c00047c45 */ /* 0x002fe20008201000 */
[----:B------:R-:W1:Y:S01]  /*9660*/  LDC R15, c[0x0][0x610] ;  /* 0x00018400ff0f7b82 */ /* 0x000e620000000800 */
[----:B------:R-:W-:Y:S01]  /*9670*/  ULDC UR11, c[0x0][0x658] ;  /* 0x00019600000b7ab9 */ /* 0x000fe20000000800 */
[----:B------:R-:W-:Y:S01]  /*9680*/  IMAD.X R2, RZ, RZ, ~R2, P1 ;  /* 0x000000ffff027224 */ /* 0x000fe200008e0e02 */
[----:B------:R-:W-:Y:S01]  /*9690*/  ISETP.NE.U32.AND P1, PT, RZ, UR14, PT ;  /* 0x0000000eff007c0c */ /* 0x000fe2000bf25070 */
[----:B------:R-:W-:Y:S01]  /*96a0*/  FMUL R6, R4, UR13 ;  /* 0x0000000d04067c20 */ /* 0x000fe20008400000 */
[----:B------:R-:W-:Y:S01]  /*96b0*/  ULDC UR13, c[0x0][0x648] ;  /* 0x00019200000d7ab9 */ /* 0x000fe20000000800 */
[----:B------:R-:W-:Y:S01]  /*96c0*/  IMAD R4, R2, UR8, RZ ;  /* 0x0000000802047c24 */ /* 0x000fe2000f8e02ff */
[----:B------:R-:W-:Y:S01]  /*96d0*/  ISETP.NE.AND.EX P1, PT, RZ, UR15, PT, P1 ;  /* 0x0000000fff007c0c */ /* 0x000fe2000bf25310 */
[C---:B------:R-:W-:Y:S01]  /*96e0*/  IMAD.WIDE.U32 R2, R5.reuse, UR8, R16 ;  /* 0x0000000805027c25 */ /* 0x040fe2000f8e0010 */
[----:B0-----:R-:W-:Y:S01]  /*96f0*/  R2UR UR8, R10 ;  /* 0x000000000a0872ca */ /* 0x001fe200000e0000 */
[----:B------:R-:W0:Y:S02]  /*9700*/  F2I.U32.TRUNC.NTZ R6, R6 ;  /* 0x0000000600067305 */ /* 0x000e24000020f000 */
[----:B------:R-:W-:Y:S01]  /*9710*/  IMAD R5, R5, UR9, R4 ;  /* 0x0000000905057c24 */ /* 0x000fe2000f8e0204 */
[----:B------:R-:W-:-:S03]  /*9720*/  ULDC UR9, c[0x0][0x618] ;  /* 0x0001860000097ab9 */ /* 0x000fc60000000800 */
[----:B------:R-:W-:-:S05]  /*9730*/  IMAD.IADD R3, R3, 0x1, R5 ;  /* 0x0000000103037824 */ /* 0x000fca00078e0205 */
[--C-:B------:R-:W-:Y:S02]  /*9740*/  SHF.R.U64 R10, R2, UR9, R3.reuse ;  /* 0x00000009020a7c19 */ /* 0x100fe40008001203 */
[----:B------:R-:W-:Y:S01]  /*9750*/  SHF.R.U32.HI R3, RZ, UR9, R3 ;  /* 0x00000009ff037c19 */ /* 0x000fe20008011603 */
[----:B------:R-:W-:Y:S01]  /*9760*/  ULDC UR9, c[0x0][0x608] ;  /* 0x0001820000097ab9 */ /* 0x000fe20000000800 */
[----:B0-----:R-:W-:Y:S02]  /*9770*/  R2UR UR10, R6 ;  /* 0x00000000060a72ca */ /* 0x001fe400000e0000 */
[--C-:B------:R-:W-:Y:S02]  /*9780*/  SHF.R.U64 R12, R10, UR9, R3.reuse ;  /* 0x000000090a0c7c19 */ /* 0x100fe40008001203 */
[----:B------:R-:W-:Y:S01]  /*9790*/  SHF.R.U32.HI R3, RZ, UR9, R3 ;  /* 0x00000009ff037c19 */ /* 0x000fe20008011603 */
[----:B------:R-:W-:-:S03]  /*97a0*/  UIADD3 UR9, -UR8, URZ, URZ ;  /* 0x0000003f08097290 */ /* 0x000fc6000fffe13f */
[--C-:B------:R-:W-:Y:S01]  /*97b0*/  SHF.R.U64 R13, R12, UR11, R3.reuse ;  /* 0x0000000b0c0d7c19 */ /* 0x100fe20008001203 */
[----:B------:R-:W-:Y:S01]  /*97c0*/  ULDC UR8, c[0x0][0x144] ;  /* 0x0000510000087ab9 */ /* 0x000fe20000000800 */
[----:B------:R-:W-:-:S03]  /*97d0*/  SHF.R.U32.HI R3, RZ, UR11, R3 ;  /* 0x0000000bff037c19 */ /* 0x000fc60008011603 */
[----:B------:R-:W-:Y:S01]  /*97e0*/  IMAD.MOV.U32 R2, RZ, RZ, R13 ;  /* 0x000000ffff027224 */ /* 0x000fe200078e000d */
[----:B------:R-:W-:Y:S06]  /*97f0*/  @!P1 BRA `(.L_x_301) ;  /* 0x0000000000289947 */ /* 0x000fec0003800000 */
        /* <DEDUP_REMOVED lines=10> */
.L_x_301:
[----:B------:R-:W-:Y:S01]  /*98a0*/  UISETP.NE.AND UP0, UPT, UR39, URZ, UPT ;  /* 0x0000003f2700728c */ /* 0x000fe2000bf05270 */
[----:B------:R-:W-:Y:S01]  /*98b0*/  SHF.R.U64 R3, R2, UR13, R3 ;  /* 0x0000000d02037c19 */ /* 0x000fe20008001203 */
[----:B------:R-:W-:Y:S01]  /*98c0*/  UIADD3 UR10, -UR10, URZ, URZ ;  /* 0x0000003f0a0a7290 */ /* 0x000fe2000fffe13f */
[----:B------:R-:W-:Y:S01]  /*98d0*/  LOP3.LUT R2, R12, UR6, RZ, 0xc0, !PT ;  /* 0x000000060c027c12 */ /* 0x000fe2000f8ec0ff */
[----:B------:R-:W-:Y:S01]  /*98e0*/  UIMAD UR7, UR8, UR9, UR7 ;  /* 0x00000009080772a4 */ /* 0x000fe2000f8e0207 */
[----:B------:R-:W-:Y:S01]  /*98f0*/  LOP3.LUT R5, R10, UR4, RZ, 0xc0, !PT ;  /* 0x000000040a057c12 */ /* 0x000fe2000f8ec0ff */
[----:B------:R-:W-:Y:S01]  /*9900*/  IMAD.MOV R4, RZ, RZ, -R3 ;  /* 0x000000ffff047224 */ /* 0x000fe200078e0a03 */
[----:B------:R-:W-:Y:S01]  /*9910*/  ULDC UR8, c[0x0][0x148] ;  /* 0x0000520000087ab9 */ /* 0x000fe20000000800 */
[----:B------:R-:W-:Y:S01]  /*9920*/  IMAD R18, R3, UR5, R2 ;  /* 0x0000000503127c24 */ /* 0x000fe2000f8e0202 */
[----:B------:R-:W-:Y:S01]  /*9930*/  PLOP3.LUT P1, PT, PT, PT, UP0, 0x80, 0x0 ;  /* 0x000000000000781c */ /* 0x000fe20003f2f008 */
[----:B------:R-:W-:Y:S01]  /*9940*/  IMAD.MOV.U32 R3, RZ, RZ, 0x1 ;  /* 0x00000001ff037424 */ /* 0x000fe200078e00ff */
[----:B------:R-:W-:-:S03]  /*9950*/  @UP0 UIMAD UR7, UR8, UR10, UR12 ;  /* 0x0000000a080702a4 */ /* 0x000fc6000f8e020c */
[----:B------:R-:W-:Y:S02]  /*9960*/  ULDC UR8, c[0x0][0x638] ;  /* 0x00018e0000087ab9 */ /* 0x000fe40000000800 */
[----:B------:R-:W-:Y:S02]  /*9970*/  IMAD R2, R4, UR8, R13 ;  /* 0x0000000804027c24 */ /* 0x000fe4000f8e020d */
[----:B-1----:R-:W-:Y:S01]  /*9980*/  IMAD R18, R18, R15, UR7 ;  /* 0x0000000712127e24 */ /* 0x002fe2000f8e020f */
[----:B------:R-:W-:Y:S02]  /*9990*/  ULDC UR7, c[0x0][0x600] ;  /* 0x0001800000077ab9 */ /* 0x000fe40000000800 */
[----:B------:R-:W-:-:S05]  /*99a0*/  IMAD R5, R2, UR7, R5 ;  /* 0x0000000702057c24 */ /* 0x000fca000f8e0205 */
[----:B------:R-:W-:Y:S02]  /*99b0*/  SEL R2, R5, R18, !P1 ;  /* 0x0000001205027207 */ /* 0x000fe40004800000 */
[----:B------:R-:W-:-:S07]  /*99c0*/  SEL R18, R18, R5, !P1 ;  /* 0x0000000512127207 */ /* 0x000fce0004800000 */
.L_x_299:
[----:B------:R-:W-:Y:S05]  /*99d0*/  BSYNC B1 ;  /* 0x0000000000017941 */ /* 0x000fea0003800000 */
.L_x_298:
[----:B------:R-:W-:-:S13]  /*99e0*/  LOP3.LUT P1, RZ, R3, 0xff, RZ, 0xc0, !PT ;  /* 0x000000ff03ff7812 */ /* 0x000fda000782c0ff */
[----:B------:R-:W-:Y:S05]  /*99f0*/  @P1 BRA `(.L_x_302) ;  /* 0xfffffff400381947 */ /* 0x000fea000383ffff */
[----:B------:R-:W-:Y:S05]  /*9a00*/  BSYNC B0 ;  /* 0x0000000000007941 */ /* 0x000fea0003800000 */
.L_x_290:
[----:B------:R-:W-:-:S03]  /*9a10*/  UMOV UR7, 0xffffffff ;  /* 0xffffffff00077882 */ /* 0x000fc60000000000 */
[----:B------:R-:W-:Y:S05]  /*9a20*/  BRA.DIV UR7, `(.L_x_303) ;  /* 0x0000000607447947 */ /* 0x000fea000b800000 */
[----:B------:R-:W-:-:S13]  /*9a30*/  ELECT P6, URZ, PT ;  /* 0x00000000003f782f */ /* 0x000fda00038c0000 */
.L_x_319:
[----:B------:R-:W-:Y:S04]  /*9a40*/  BSSY B0, `(.L_x_304) ;  /* 0x000002c000007945 */ /* 0x000fe80003800000 */
[----:B------:R-:W-:Y:S05]  /*9a50*/  @!P6 BRA `(.L_x_305) ;  /* 0x0000000000a8e947 */ /* 0x000fea0003800000 */
[----:B------:R-:W-:-:S04]  /*9a60*/  ULOP3.LUT UR7, UR41, 0x2, URZ, 0xfc, !UPT ;  /* 0x0000000229077892 */ /* 0x000fc8000f8efc3f */
[----:B------:R-:W-:-:S06]  /*9a70*/  UISETP.NE.AND UP0, UPT, UR7, 0x3, UPT ;  /* 0x000000030700788c */ /* 0x000fcc000bf05270 */
[----:B------:R-:W-:-:S13]  /*9a80*/  PLOP3.LUT P0, PT, PT, PT, UP0, 0x80, 0x0 ;  /* 0x000000000000781c */ /* 0x000fda0003f0f008 */
[----:B------:R-:W-:Y:S05]  /*9a90*/  @!P0 BRA `(.L_x_306) ;  /* 0x0000000000048947 */ /* 0x000fea0003800000 */
[----:B------:R-:W-:Y:S01]  /*9aa0*/  BPT.TRAP 0x1 ;  /* 0x000000040000795c */ /* 0x000fe20000300000 */
.L_x_306:
[----:B------:R-:W0:Y:S01]  /*9ab0*/  S2R R3, SR_CgaCtaId ;  /* 0x0000000000037919 */ /* 0x000e220000008800 */
[----:B------:R-:W-:-:S04]  /*9ac0*/  MOV R2, 0x400 ;  /* 0x0000040000027802 */ /* 0x000fc80000000f00 */
[----:B0-----:R-:W-:Y:S02]  /*9ad0*/  LEA R3, R3, R2, 0x18 ;  /* 0x0000000203037211 */ /* 0x001fe400078ec0ff */
[----:B------:R-:W-:-:S03]  /*9ae0*/  SHF.L.U32 R2, R8, 0x1f, RZ ;  /* 0x0000001f08027819 */ /* 0x000fc600000006ff */
[----:B------:R-:W-:-:S04]  /*9af0*/  VIADD R3, R3, 0x20 ;  /* 0x0000002003037836 */ /* 0x000fc80000000000 */
[C---:B------:R-:W-:Y:S02]  /*9b00*/  IMAD R7, R0.reuse, 0x8, R3 ;  /* 0x0000000800077824 */ /* 0x040fe400078e0203 */
[----:B------:R-:W-:Y:S02]  /*9b10*/  VIADD R0, R0, 0x1 ;  /* 0x0000000100007836 */ /* 0x000fe40000000000 */
[----:B------:R-:W0:Y:S03]  /*9b20*/  SYNCS.PHASECHK.TRANS64.TRYWAIT P0, [R7+URZ], R2 ;  /* 0x00000002070075a7 */ /* 0x000e26000800017f */
[----:B------:R-:W-:-:S04]  /*9b30*/  ISETP.NE.AND P1, PT, R0, 0x4, PT ;  /* 0x000000040000780c */ /* 0x000fc80003f25270 */
[----:B------:R-:W-:Y:S02]  /*9b40*/  SEL R5, RZ, 0x1, P1 ;  /* 0x00000001ff057807 */ /* 0x000fe40000800000 */
[----:B------:R-:W-:Y:S02]  /*9b50*/  SEL R0, R0, RZ, P1 ;  /* 0x000000ff00007207 */ /* 0x000fe40000800000 */
[----:B------:R-:W-:-:S03]  /*9b60*/  LOP3.LUT R5, R8, R5, RZ, 0x3c, !PT ;  /* 0x0000000508057212 */ /* 0x000fc600078e3cff */
[----:B------:R-:W-:Y:S01]  /*9b70*/  IMAD R9, R0, 0x8, R3 ;  /* 0x0000000800097824 */ /* 0x000fe200078e0203 */
[----:B------:R-:W-:Y:S01]  /*9b80*/  SHF.L.U32 R4, R5, 0x1f, RZ ;  /* 0x0000001f05047819 */ /* 0x000fe200000006ff */
[----:B0-----:R-:W-:Y:S06]  /*9b90*/  @!P0 BRA `(.L_x_307) ;  /* 0x0000000400088947 */ /* 0x001fec0003800000 */
.L_x_320:
[----:B------:R-:W1:Y:S01]  /*9ba0*/  SYNCS.PHASECHK.TRANS64.TRYWAIT P0, [R9+URZ], R4 ;  /* 0x00000004090075a7 */ /* 0x000e62000800017f */
[----:B------:R-:W-:-:S05]  /*9bb0*/  VIADD R0, R0, 0x1 ;  /* 0x0000000100007836 */ /* 0x000fca0000000000 */
[----:B------:R-:W-:-:S04]  /*9bc0*/  ISETP.NE.AND P1, PT, R0, 0x4, PT ;  /* 0x000000040000780c */ /* 0x000fc80003f25270 */
[----:B0-----:R-:W-:Y:S02]  /*9bd0*/  SEL R2, RZ, 0x1, P1 ;  /* 0x00000001ff027807 */ /* 0x001fe40000800000 */
[----:B------:R-:W-:Y:S02]  /*9be0*/  SEL R0, R0, RZ, P1 ;  /* 0x000000ff00007207 */ /* 0x000fe40000800000 */
[----:B------:R-:W-:-:S03]  /*9bf0*/  LOP3.LUT R7, R5, R2, RZ, 0x3c, !PT ;  /* 0x0000000205077212 */ /* 0x000fc600078e3cff */
[----:B------:R-:W-:Y:S01]  /*9c00*/  IMAD R6, R0, 0x8, R3 ;  /* 0x0000000800067824 */ /* 0x000fe200078e0203 */
[----:B------:R-:W-:Y:S01]  /*9c10*/  SHF.L.U32 R5, R7, 0x1f, RZ ;  /* 0x0000001f07057819 */ /* 0x000fe200000006ff */
[----:B-1----:R-:W-:Y:S06]  /*9c20*/  @!P0 BRA `(.L_x_308) ;  /* 0x0000000000f88947 */ /* 0x002fec0003800000 */
.L_x_321:
[----:B------:R-:W1:Y:S01]  /*9c30*/  SYNCS.PHASECHK.TRANS64.TRYWAIT P0, [R6+URZ], R5 ;  /* 0x00000005060075a7 */ /* 0x000e62000800017f */
[----:B------:R-:W-:-:S05]  /*9c40*/  VIADD R0, R0, 0x1 ;  /* 0x0000000100007836 */ /* 0x000fca0000000000 */
[----:B------:R-:W-:-:S04]  /*9c50*/  ISETP.NE.AND P1, PT, R0, 0x4, PT ;  /* 0x000000040000780c */ /* 0x000fc80003f25270 */
[----:B------:R-:W-:Y:S02]  /*9c60*/  SEL R2, RZ, 0x1, P1 ;  /* 0x00000001ff027807 */ /* 0x000fe40000800000 */
[----:B------:R-:W-:Y:S02]  /*9c70*/  SEL R0, R0, RZ, P1 ;  /* 0x000000ff00007207 */ /* 0x000fe40000800000 */
[----:B------:R-:W-:Y:S01]  /*9c80*/  LOP3.LUT R2, R7, R2, RZ, 0x3c, !PT ;  /* 0x0000000207027212 */ /* 0x000fe200078e3cff */
[----:B-1----:R-:W-:Y:S06]  /*9c90*/  @!P0 BRA `(.L_x_309) ;  /* 0x0000000000f08947 */ /* 0x002fec0003800000 */
.L_x_322:
[----:B------:R-:W-:Y:S01]  /*9ca0*/  IMAD R3, R0, 0x8, R3 ;  /* 0x0000000800037824 */ /* 0x000fe200078e0203 */
[----:B------:R-:W-:-:S07]  /*9cb0*/  SHF.L.U32 R0, R2, 0x1f, RZ ;  /* 0x0000001f02007819 */ /* 0x000fce00000006ff */
.L_x_310:
[----:B--2---:R2:W3:Y:S02]  /*9cc0*/  SYNCS.PHASECHK.TRANS64.TRYWAIT P0, [R3+URZ], R0 ;  /* 0x00000000030075a7 */ /* 0x0044e4000800017f */
[----:B---3--:R-:W-:Y:S05]  /*9cd0*/  @!P0 NANOSLEEP.SYNCS 0x989680 ;  /* 0x009896800000895d */ /* 0x008fea0003900000 */
[----:B------:R-:W3:Y:S02]  /*9ce0*/  @!P0 SYNCS.PHASECHK.TRANS64 P0, [R3+URZ], R0 ;  /* 0x00000000030085a7 */ /* 0x000ee4000800007f */
[----:B---3--:R-:W-:Y:S05]  /*9cf0*/  @!P0 BRA `(.L_x_310) ;  /* 0xfffffffc00f08947 */ /* 0x008fea000383ffff */
.L_x_305:
[----:B------:R-:W-:Y:S05]  /*9d00*/  BSYNC B0 ;  /* 0x0000000000007941 */ /* 0x000fea0003800000 */
.L_x_304:
[----:B------:R-:W-:Y:S05]  /*9d10*/  EXIT ;  /* 0x000000000000794d */ /* 0x000fea0003800000 */
.L_x_14:
[----:B0-----:R0:W1:Y:S02]  /*9d20*/  SYNCS.PHASECHK.TRANS64.TRYWAIT P0, [R157+URZ], R0 ;  /* 0x000000009d0075a7 */ /* 0x001064000800017f */
[----:B-1----:R-:W-:Y:S05]  /*9d30*/  @!P0 NANOSLEEP.SYNCS 0x989680 ;  /* 0x009896800000895d */ /* 0x002fea0003900000 */
[----:B------:R-:W1:Y:S02]  /*9d40*/  @!P0 SYNCS.PHASECHK.TRANS64 P0, [R157+URZ], R0 ;  /* 0x000000009d0085a7 */ /* 0x000e64000800007f */
[----:B-1----:R-:W-:Y:S05]  /*9d50*/  @!P0 BRA `(.L_x_14) ;  /* 0xfffffffc00f08947 */ /* 0x002fea000383ffff */
[----:B------:R-:W-:Y:S05]  /*9d60*/  BRA `(.L_x_311) ;  /* 0xffffff78000c7947 */ /* 0x000fea000383ffff */
.L_x_19:
[----:B-1----:R1:W2:Y:S02]  /*9d70*/  SYNCS.PHASECHK.TRANS64.TRYWAIT P1, [R3+URZ], R0 ;  /* 0x00000000030075a7 */ /* 0x0022a4000802017f */
[----:B--2---:R-:W-:Y:S05]  /*9d80*/  @!P1 NANOSLEEP.SYNCS 0x989680 ;  /* 0x009896800000995d */ /* 0x004fea0003900000 */
[----:B------:R-:W2:Y:S02]  /*9d90*/  @!P1 SYNCS.PHASECHK.TRANS64 P1, [R3+URZ], R0 ;  /* 0x00000000030095a7 */ /* 0x000ea4000802007f */
[----:B--2---:R-:W-:Y:S05]  /*9da0*/  @!P1 BRA `(.L_x_19) ;  /* 0xfffffffc00f09947 */ /* 0x004fea000383ffff */
[----:B------:R-:W-:Y:S05]  /*9db0*/  BRA `(.L_x_18) ;  /* 0xffffff78007c7947 */ /* 0x000fea000383ffff */
.L_x_24:
[----:B-1----:R-:W-:-:S04]  /*9dc0*/  IMAD.U32 R4, RZ, RZ, UR4 ;  /* 0x00000004ff047e24 */ /* 0x002fc8000f8e00ff */
[----:B------:R1:W2:Y:S03]  /*9dd0*/  SYNCS.PHASECHK.TRANS64.TRYWAIT P1, [R4+URZ], R3 ;  /* 0x00000003040075a7 */ /* 0x0002a6000802017f */
[----:B--2---:R-:W-:Y:S05]  /*9de0*/  @!P1 NANOSLEEP.SYNCS 0x989680 ;  /* 0x009896800000995d */ /* 0x004fea0003900000 */
[----:B------:R-:W2:Y:S02]  /*9df0*/  @!P1 SYNCS.PHASECHK.TRANS64 P1, [R4+URZ], R3 ;  /* 0x00000003040095a7 */ /* 0x000ea4000802007f */
[----:B--2---:R-:W-:Y:S05]  /*9e00*/  @!P1 BRA `(.L_x_24) ;  /* 0xfffffffc00ec9947 */ /* 0x004fea000383ffff */
[----:B------:R-:W-:Y:S05]  /*9e10*/  BRA `(.L_x_23) ;  /* 0xffffff7c00587947 */ /* 0x000fea000383ffff */
.L_x_30:
[----:B0-----:R0:W1:Y:S02]  /*9e20*/  SYNCS.PHASECHK.TRANS64.TRYWAIT P0, [R157+URZ+0x10], R0 ;  /* 0x000010009d0075a7 */ /* 0x001064000800017f */
[----:B-1----:R-:W-:Y:S05]  /*9e30*/  @!P0 NANOSLEEP.SYNCS 0x989680 ;  /* 0x009896800000895d */ /* 0x002fea0003900000 */
[----:B------:R-:W1:Y:S02]  /*9e40*/  @!P0 SYNCS.PHASECHK.TRANS64 P0, [R157+URZ+0x10], R0 ;  /* 0x000010009d0085a7 */ /* 0x000e64000800007f */
[----:B-1----:R-:W-:Y:S05]  /*9e50*/  @!P0 BRA `(.L_x_30) ;  /* 0xfffffffc00f08947 */ /* 0x002fea000383ffff */
[----:B------:R-:W-:Y:S05]  /*9e60*/  BRA `(.L_x_312) ;  /* 0xffffff8000a07947 */ /* 0x000fea000383ffff */
.L_x_291:
[----:B------:R-:W-:Y:S01]  /*9e70*/  BSSY B1, `(.L_x_313) ;  /* 0x0000006000017945 */ /* 0x000fe20003800000 */
[----:B------:R-:W-:-:S07]  /*9e80*/  IMAD.MOV.U32 R15, RZ, RZ, -0x1 ;  /* 0xffffffffff0f7424 */ /* 0x000fce00078e00ff */
[----:B------:R-:W-:Y:S05]  /*9e90*/  WARPSYNC.COLLECTIVE R15, `(.L_x_314) ;  /* 0x000000000f0c7348 */ /* 0x000fea0003c00000 */
[----:B------:R-:W-:Y:S02]  /*9ea0*/  ELECT P6, UR62, PT ;  /* 0x00000000003e782f */ /* 0x000fe400038c0000 */
[----:B------:R-:W-:Y:S01]  /*9eb0*/  MOV R14, UR62 ;  /* 0x0000003e000e7c02 */ /* 0x000fe20008000f00 */
[----:B------:R-:W-:Y:S10]  /*9ec0*/  ENDCOLLECTIVE ;  /* 0x000000000000791b */ /* 0x000ff40003800000 */
.L_x_314:
[----:B------:R-:W-:Y:S05]  /*9ed0*/  BSYNC B1 ;  /* 0x0000000000017941 */ /* 0x000fea0003800000 */
.L_x_313:
[----:B------:R-:W-:Y:S05]  /*9ee0*/  BRA `(.L_x_315) ;  /* 0xfffffff000087947 */ /* 0x000fea000383ffff */
.L_x_294:
[----:B-1----:R1:W2:Y:S02]  /*9ef0*/  SYNCS.PHASECHK.TRANS64.TRYWAIT P1, [R7+URZ+0x20], R4 ;  /* 0x00002004070075a7 */ /* 0x0022a4000802017f */
[----:B--2---:R-:W-:Y:S05]  /*9f00*/  @!P1 NANOSLEEP.SYNCS 0x989680 ;  /* 0x009896800000995d */ /* 0x004fea0003900000 */
[----:B------:R-:W2:Y:S02]  /*9f10*/  @!P1 SYNCS.PHASECHK.TRANS64 P1, [R7+URZ+0x20], R4 ;  /* 0x00002004070095a7 */ /* 0x000ea4000802007f */
[----:B--2---:R-:W-:Y:S05]  /*9f20*/  @!P1 BRA `(.L_x_294) ;  /* 0xfffffffc00f09947 */ /* 0x004fea000383ffff */
[----:B------:R-:W-:Y:S05]  /*9f30*/  BRA `(.L_x_316) ;  /* 0xfffffff0003c7947 */ /* 0x000fea000383ffff */
.L_x_303:
[----:B------:R-:W-:Y:S01]  /*9f40*/  BSSY B0, `(.L_x_317) ;  /* 0x0000006000007945 */ /* 0x000fe20003800000 */
[----:B------:R-:W-:-:S07]  /*9f50*/  IMAD.MOV.U32 R15, RZ, RZ, -0x1 ;  /* 0xffffffffff0f7424 */ /* 0x000fce00078e00ff */
[----:B------:R-:W-:Y:S05]  /*9f60*/  WARPSYNC.COLLECTIVE R15, `(.L_x_318) ;  /* 0x000000000f0c7348 */ /* 0x000fea0003c00000 */
[----:B------:R-:W-:Y:S02]  /*9f70*/  ELECT P6, UR62, PT ;  /* 0x00000000003e782f */ /* 0x000fe400038c0000 */
[----:B------:R-:W-:Y:S01]  /*9f80*/  MOV R14, UR62 ;  /* 0x0000003e000e7c02 */ /* 0x000fe20008000f00 */
[----:B------:R-:W-:Y:S10]  /*9f90*/  ENDCOLLECTIVE ;  /* 0x000000000000791b */ /* 0x000ff40003800000 */
.L_x_318:
[----:B------:R-:W-:Y:S05]  /*9fa0*/  BSYNC B0 ;  /* 0x0000000000007941 */ /* 0x000fea0003800000 */
.L_x_317:
[----:B------:R-:W-:Y:S05]  /*9fb0*/  BRA `(.L_x_319) ;  /* 0xfffffff800a07947 */ /* 0x000fea000383ffff */
.L_x_307:
[----:B0-----:R0:W1:Y:S02]  /*9fc0*/  SYNCS.PHASECHK.TRANS64.TRYWAIT P0, [R7+URZ], R2 ;  /* 0x00000002070075a7 */ /* 0x001064000800017f */
[----:B-1----:R-:W-:Y:S05]  /*9fd0*/  @!P0 NANOSLEEP.SYNCS 0x989680 ;  /* 0x009896800000895d */ /* 0x002fea0003900000 */
[----:B------:R-:W1:Y:S02]  /*9fe0*/  @!P0 SYNCS.PHASECHK.TRANS64 P0, [R7+URZ], R2 ;  /* 0x00000002070085a7 */ /* 0x000e64000800007f */
[----:B-1----:R-:W-:Y:S05]  /*9ff0*/  @!P0 BRA `(.L_x_307) ;  /* 0xfffffffc00f08947 */ /* 0x002fea000383ffff */
[----:B------:R-:W-:Y:S05]  /*a000*/  BRA `(.L_x_320) ;  /* 0xfffffff800e47947 */ /* 0x000fea000383ffff */
.L_x_308:
[----:B0-----:R0:W1:Y:S02]  /*a010*/  SYNCS.PHASECHK.TRANS64.TRYWAIT P0, [R9+URZ], R4 ;  /* 0x00000004090075a7 */ /* 0x001064000800017f */
[----:B-1----:R-:W-:Y:S05]  /*a020*/  @!P0 NANOSLEEP.SYNCS 0x989680 ;  /* 0x009896800000895d */ /* 0x002fea0003900000 */
[----:B------:R-:W1:Y:S02]  /*a030*/  @!P0 SYNCS.PHASECHK.TRANS64 P0, [R9+URZ], R4 ;  /* 0x00000004090085a7 */ /* 0x000e64000800007f */
[----:B-1----:R-:W-:Y:S05]  /*a040*/  @!P0 BRA `(.L_x_308) ;  /* 0xfffffffc00f08947 */ /* 0x002fea000383ffff */
[----:B------:R-:W-:Y:S05]  /*a050*/  BRA `(.L_x_321) ;  /* 0xfffffff800f47947 */ /* 0x000fea000383ffff */
.L_x_309:
[----:B-1----:R1:W2:Y:S02]  /*a060*/  SYNCS.PHASECHK.TRANS64.TRYWAIT P0, [R6+URZ], R5 ;  /* 0x00000005060075a7 */ /* 0x0022a4000800017f */
[----:B--2---:R-:W-:Y:S05]  /*a070*/  @!P0 NANOSLEEP.SYNCS 0x989680 ;  /* 0x009896800000895d */ /* 0x004fea0003900000 */
[----:B------:R-:W2:Y:S02]  /*a080*/  @!P0 SYNCS.PHASECHK.TRANS64 P0, [R6+URZ], R5 ;  /* 0x00000005060085a7 */ /* 0x000ea4000800007f */
[----:B--2---:R-:W-:Y:S05]  /*a090*/  @!P0 BRA `(.L_x_309) ;  /* 0xfffffffc00f08947 */ /* 0x004fea000383ffff */
[----:B------:R-:W-:Y:S05]  /*a0a0*/  BRA `(.L_x_322) ;  /* 0xfffffff800fc7947 */ /* 0x000fea000383ffff */
.L_x_323:
[----:B------:R-:W-:-:S00]  /*a0b0*/  BRA `(.L_x_323) ;  /* 0xfffffffc00fc7947 */ /* 0x000fc0000383ffff */
[----:B------:R-:W-:-:S00]  /*a0c0*/  NOP ;  /* 0x0000000000007918 */ /* 0x000fc00000000000 */
        /* <DEDUP_REMOVED lines=11> */
.L_x_324:


//--------------------- .nv.global.init           --------------------------
	.section	.nv.global.init,"aw",@progbits
.nv.global.init:
	.type		$str$22,@object
	.size		$str$22,($str$23 - $str$22)
$str$22:
        /*0000*/ 	.byte	0x6b, 0x5f, 0x74, 0x69, 0x6c, 0x65, 0x5f, 0x63, 0x6f, 0x75, 0x6e, 0x74, 0x20, 0x3e, 0x3d, 0x20
        /*0010*/ 	.byte	0x31, 0x00
	.type		$str$23,@object
	.size		$str$23,(__unnamed_1 - $str$23)
$str$23:
        /*0012*/ 	.byte	0x2f, 0x74, 0x6d, 0x70, 0x2f, 0x63, 0x75, 0x74, 0x6c, 0x61, 0x73, 0x73, 0x5f, 0x73, 0x77, 0x65
        /*0022*/ 	.byte	0x65, 0x70, 0x5f, 0x73, 0x72, 0x63, 0x2f, 0x69, 0x6e, 0x63, 0x6c, 0x75, 0x64, 0x65, 0x2f, 0x63
        /*0032*/ 	.byte	0x75, 0x74, 0x6c, 0x61, 0x73, 0x73, 0x2f, 0x67, 0x65, 0x6d, 0x6d, 0x2f, 0x63, 0x6f, 0x6c, 0x6c
        /*0042*/ 	.byte	0x65, 0x63, 0x74, 0x69, 0x76, 0x65, 0x2f, 0x73, 0x6d, 0x39, 0x30, 0x5f, 0x6d, 0x6d, 0x61, 0x5f
        /*0052*/ 	.byte	0x74, 0x6d, 0x61, 0x5f, 0x67, 0x6d, 0x6d, 0x61, 0x5f, 0x73, 0x73, 0x5f, 0x77, 0x61, 0x72, 0x70
        /*0062*/ 	.byte	0x73, 0x70, 0x65, 0x63, 0x69, 0x61, 0x6c, 0x69, 0x7a, 0x65, 0x64, 0x2e, 0x68, 0x70, 0x70, 0x00
	.type		__unnamed_1,@object
	.size		__unnamed_1,(.L_0 - __unnamed_1)
__unnamed_1:
        /*0072*/ 	.byte	0x76, 0x6f, 0x69, 0x64, 0x20, 0x63, 0x75, 0x74, 0x6c, 0x61, 0x73, 0x73, 0x3a, 0x3a, 0x67, 0x65
        /* <DEDUP_REMOVED lines=175> */
.L_0:


//--------------------- .nv.shared._ZN7cutlass13device_kernelINS_4gemm6kernel13GemmUniversalIN4cute5tupleIJiiiiEEENS1_10collective13CollectiveMmaINS1_34MainloopSm90TmaGmmaWarpSpecializedILi4ENS5_IJNS4_1CILi1EEESB_SB_EEENS1_32KernelTmaWarpSpecializedPingpongEEENS5_IJNSA_ILi64EEENSA_ILi256EEENSA_ILi32EEEEEEfNS5_IJlSB_lEEEfSJ_NS4_8TiledMMAINS4_8MMA_AtomIJNS4_4SM904GMMA30MMA_64x256x8_F32TF32TF32_SS_TNILNSN_7ScaleInE1ELSP_1EEEEEENS4_6LayoutISC_NS5_IJNSA_ILi0EEEST_ST_EEEEENS5_IJNS4_10UnderscoreESW_SW_EEEEENS4_13SM90_TMA_LOADENS4_14ComposedLayoutINS4_7SwizzleILi3ELi4ELi3EEENS4_18smem_ptr_flag_bitsILi32EEENSS_INS5_IJNSA_ILi8EEESH_EEENS5_IJSH_SB_EEEEEEEvNS4_8identityESZ_S19_vS1A_EENS_8epilogue10collective6detail29Sm90TmaWarpSpecializedAdapterINS1D_15DefaultEpilogueIfSJ_SJ_NS1C_6thread17LinearCombinationIfLi1EffLNS1H_9ScaleType4KindE0ELNS_15FloatRoundStyleE2EfEENS1_15EpilogueDefaultEEEEEvvEEEEvNT_6ParamsE --------------------------
	.section	.nv.shared._ZN7cutlass13device_kernelINS_4gemm6kernel13GemmUniversalIN4cute5tupleIJiiiiEEENS1_10collective13CollectiveMmaINS1_34MainloopSm90TmaGmmaWarpSpecializedILi4ENS5_IJNS4_1CILi1EEESB_SB_EEENS1_32KernelTmaWarpSpecializedPingpongEEENS5_IJNSA_ILi64EEENSA_ILi256EEENSA_ILi32EEEEEEfNS5_IJlSB_lEEEfSJ_NS4_8TiledMMAINS4_8MMA_AtomIJNS4_4SM904GMMA30MMA_64x256x8_F32TF32TF32_SS_TNILNSN_7ScaleInE1ELSP_1EEEEEENS4_6LayoutISC_NS5_IJNSA_ILi0EEEST_ST_EEEEENS5_IJNS4_10UnderscoreESW_SW_EEEEENS4_13SM90_TMA_LOADENS4_14ComposedLayoutINS4_7SwizzleILi3ELi4ELi3EEENS4_18smem_ptr_flag_bitsILi32EEENSS_INS5_IJNSA_ILi8EEESH_EEENS5_IJSH_SB_EEEEEEEvNS4_8identityESZ_S19_vS1A_EENS_8epilogue10collective6detail29Sm90TmaWarpSpecializedAdapterINS1D_15DefaultEpilogueIfSJ_SJ_NS1C_6thread17LinearCombinationIfLi1EffLNS1H_9ScaleType4KindE0ELNS_15FloatRoundStyleE2EfEENS1_15EpilogueDefaultEEEEEvvEEEEvNT_6ParamsE,"aw",@nobits
	.sectionflags	@""
	.align	16
	.zero		1024


//--------------------- .nv.shared.reserved.0     --------------------------
	.section	.nv.shared.reserved.0,"aw",@nobits
	.weak		__nv_reservedSMEM_offset_0_alias
	.size		__nv_reservedSMEM_offset_0_alias, 0, 0
	.other		__nv_reservedSMEM_offset_0_alias,@"STO_CUDA_RESERVED_SHARED STV_DEFAULT"
__nv_reservedSMEM_offset_0_alias:
	.zero		0


//--------------------- .nv.global                --------------------------
	.section	.nv.global,"aw",@nobits
.nv.global:
	.type		_ZN40_INTERNAL_4dd454d6_4_k_cu_bcef16d1_203584cute1_E,@object
	.size		_ZN40_INTERNAL_4dd454d6_4_k_cu_bcef16d1_203584cute1_E,(_ZN40_INTERNAL_4dd454d6_4_k_cu_bcef16d1_203584cuda3std3__45__cpo6cbeginE - _ZN40_INTERNAL_4dd454d6_4_k_cu_bcef16d1_203584cute1_E)
_ZN40_INTERNAL_4dd454d6_4_k_cu_bcef16d1_203584cute1_E:
	.zero		1
	.type		_ZN40_INTERNAL_4dd454d6_4_k_cu_bcef16d1_203584cuda3std3__45__cpo6cbeginE,@object
	.size		_ZN40_INTERNAL_4dd454d6_4_k_cu_bcef16d1_203584cuda3std3__45__cpo6cbeginE,(_ZN40_INTERNAL_4dd454d6_4_k_cu_bcef16d1_203584cuda3std3__48in_placeE - _ZN40_INTERNAL_4dd454d6_4_k_cu_bcef16d1_203584cuda3std3__45__cpo6cbeginE)
_ZN40_INTERNAL_4dd454d6_4_k_cu_bcef16d1_203584cuda3std3__45__cpo6cbeginE:
	.zero		1
	.type		_ZN40_INTERNAL_4dd454d6_4_k_cu_bcef16d1_203584cuda3std3__48in_placeE,@object
	.size		_ZN40_INTERNAL_4dd454d6_4_k_cu_bcef16d1_203584cuda3std3__48in_placeE,(_ZN40_INTERNAL_4dd454d6_4_k_cu_bcef16d1_203584cuda3std6ranges3__45__cpo9iter_moveE - _ZN40_INTERNAL_4dd454d6_4_k_cu_bcef16d1_203584cuda3std3__48in_placeE)
_ZN40_INTERNAL_4dd454d6_4_k_cu_bcef16d1_203584cuda3std3__48in_placeE:
	.zero		1
	.type		_ZN40_INTERNAL_4dd454d6_4_k_cu_bcef16d1_203584cuda3std6ranges3__45__cpo9iter_moveE,@object
	.size		_ZN40_INTERNAL_4dd454d6_4_k_cu_bcef16d1_203584cuda3std6ranges3__45__cpo9iter_moveE,(_ZN40_INTERNAL_4dd454d6_4_k_cu_bcef16d1_203584cuda3std3__45__cpo5beginE - _ZN40_INTERNAL_4dd454d6_4_k_cu_bcef16d1_203584cuda3std6ranges3__45__cpo9iter_moveE)
_ZN40_INTERNAL_4dd454d6_4_k_cu_bcef16d1_203584cuda3std6ranges3__45__cpo9iter_moveE:
	.zero		1
	.type		_ZN40_INTERNAL_4dd454d6_4_k_cu_bcef16d1_203584cuda3std3__45__cpo5beginE,@object
	.size		_ZN40_INTERNAL_4dd454d6_4_k_cu_bcef16d1_203584cuda3std3__45__cpo5beginE,(_ZN40_INTERNAL_4dd454d6_4_k_cu_bcef16d1_203584cuda3std3__442_GLOBAL__N__4dd454d6_4_k_cu_bcef16d1_203586ignoreE - _ZN40_INTERNAL_4dd454d6_4_k_cu_bcef16d1_203584cuda3std3__45__cpo5beginE)
_ZN40_INTERNAL_4dd454d6_4_k_cu_bcef16d1_203584cuda3std3__45__cpo5beginE:
	.zero		1
	.type		_ZN40_INTERNAL_4dd454d6_4_k_cu_bcef16d1_203584cuda3std3__442_GLOBAL__N__4dd454d6_4_k_cu_bcef16d1_203586ignoreE,@object
	.size		_ZN40_INTERNAL_4dd454d6_4_k_cu_bcef16d1_203584cuda3std3__442_GLOBAL__N__4dd454d6_4_k_cu_bcef16d1_203586ignoreE,(_ZN40_INTERNAL_4dd454d6_4_k_cu_bcef16d1_203584cute7productE - _ZN40_INTERNAL_4dd454d6_4_k_cu_bcef16d1_203584cuda3std3__442_GLOBAL__N__4dd454d6_4_k_cu_bcef16d1_203586ignoreE)
_ZN40_INTERNAL_4dd454d6_4_k_cu_bcef16d1_203584cuda3std3__442_GLOBAL__N__4dd454d6_4_k_cu_bcef16d1_203586ignoreE:
	.zero		1
	.type		_ZN40_INTERNAL_4dd454d6_4_k_cu_bcef16d1_203584cute7productE,@object
	.size		_ZN40_INTERNAL_4dd454d6_4_k_cu_bcef16d1_203584cute7productE,(_ZN40_INTERNAL_4dd454d6_4_k_cu_bcef16d1_203584cuda3std3__45__cpo3endE - _ZN40_INTERNAL_4dd454d6_4_k_cu_bcef16d1_203584cute7productE)
_ZN40_INTERNAL_4dd454d6_4_k_cu_bcef16d1_203584cute7productE:
	.zero		1
	.type		_ZN40_INTERNAL_4dd454d6_4_k_cu_bcef16d1_203584cuda3std3__45__cpo3endE,@object
	.size		_ZN40_INTERNAL_4dd454d6_4_k_cu_bcef16d1_203584cuda3std3__45__cpo3endE,(_ZN40_INTERNAL_4dd454d6_4_k_cu_bcef16d1_203584cuda3std3__419piecewise_constructE - _ZN40_INTERNAL_4dd454d6_4_k_cu_bcef16d1_203584cuda3std3__45__cpo3endE)
_ZN40_INTERNAL_4dd454d6_4_k_cu_bcef16d1_203584cuda3std3__45__cpo3endE:
	.zero		1
	.type		_ZN40_INTERNAL_4dd454d6_4_k_cu_bcef16d1_203584cuda3std3__419piecewise_constructE,@object
	.size		_ZN40_INTERNAL_4dd454d6_4_k_cu_bcef16d1_203584cuda3std3__419piecewise_constructE,(_ZN40_INTERNAL_4dd454d6_4_k_cu_bcef16d1_203584cuda3std3__45__cpo4cendE - _ZN40_INTERNAL_4dd454d6_4_k_cu_bcef16d1_203584cuda3std3__419piecewise_constructE)
_ZN40_INTERNAL_4dd454d6_4_k_cu_bcef16d1_203584cuda3std3__419piecewise_constructE:
	.zero		1
	.type		_ZN40_INTERNAL_4dd454d6_4_k_cu_bcef16d1_203584cuda3std3__45__cpo4cendE,@object
	.size		_ZN40_INTERNAL_4dd454d6_4_k_cu_bcef16d1_203584cuda3std3__45__cpo4cendE,(_ZN40_INTERNAL_4dd454d6_4_k_cu_bcef16d1_203584cuda3std6ranges3__45__cpo4swapE - _ZN40_INTERNAL_4dd454d6_4_k_cu_bcef16d1_203584cuda3std3__45__cpo4cendE)
_ZN40_INTERNAL_4dd454d6_4_k_cu_bcef16d1_203584cuda3std3__45__cpo4cendE:
	.zero		1
	.type		_ZN40_INTERNAL_4dd454d6_4_k_cu_bcef16d1_203584cuda3std6ranges3__45__cpo4swapE,@object
	.size		_ZN40_INTERNAL_4dd454d6_4_k_cu_bcef16d1_203584cuda3std6ranges3__45__cpo4swapE,(.L_8 - _ZN40_INTERNAL_4dd454d6_4_k_cu_bcef16d1_203584cuda3std6ranges3__45__cpo4swapE)
_ZN40_INTERNAL_4dd454d6_4_k_cu_bcef16d1_203584cuda3std6ranges3__45__cpo4swapE:
	.zero		1
.L_8:


//--------------------- .nv.constant0._ZN7cutlass13device_kernelINS_4gemm6kernel13GemmUniversalIN4cute5tupleIJiiiiEEENS1_10collective13CollectiveMmaINS1_34MainloopSm90TmaGmmaWarpSpecializedILi4ENS5_IJNS4_1CILi1EEESB_SB_EEENS1_32KernelTmaWarpSpecializedPingpongEEENS5_IJNSA_ILi64EEENSA_ILi256EEENSA_ILi32EEEEEEfNS5_IJlSB_lEEEfSJ_NS4_8TiledMMAINS4_8MMA_AtomIJNS4_4SM904GMMA30MMA_64x256x8_F32TF32TF32_SS_TNILNSN_7ScaleInE1ELSP_1EEEEEENS4_6LayoutISC_NS5_IJNSA_ILi0EEEST_ST_EEEEENS5_IJNS4_10UnderscoreESW_SW_EEEEENS4_13SM90_TMA_LOADENS4_14ComposedLayoutINS4_7SwizzleILi3ELi4ELi3EEENS4_18smem_ptr_flag_bitsILi32EEENSS_INS5_IJNSA_ILi8EEESH_EEENS5_IJSH_SB_EEEEEEEvNS4_8identityESZ_S19_vS1A_EENS_8epilogue10collective6detail29Sm90TmaWarpSpecializedAdapterINS1D_15DefaultEpilogueIfSJ_SJ_NS1C_6thread17LinearCombinationIfLi1EffLNS1H_9ScaleType4KindE0ELNS_15FloatRoundStyleE2EfEENS1_15EpilogueDefaultEEEEEvvEEEEvNT_6ParamsE --------------------------
	.section	.nv.constant0._ZN7cutlass13device_kernelINS_4gemm6kernel13GemmUniversalIN4cute5tupleIJiiiiEEENS1_10collective13CollectiveMmaINS1_34MainloopSm90TmaGmmaWarpSpecializedILi4ENS5_IJNS4_1CILi1EEESB_SB_EEENS1_32KernelTmaWarpSpecializedPingpongEEENS5_IJNSA_ILi64EEENSA_ILi256EEENSA_ILi32EEEEEEfNS5_IJlSB_lEEEfSJ_NS4_8TiledMMAINS4_8MMA_AtomIJNS4_4SM904GMMA30MMA_64x256x8_F32TF32TF32_SS_TNILNSN_7ScaleInE1ELSP_1EEEEEENS4_6LayoutISC_NS5_IJNSA_ILi0EEEST_ST_EEEEENS5_IJNS4_10UnderscoreESW_SW_EEEEENS4_13SM90_TMA_LOADENS4_14ComposedLayoutINS4_7SwizzleILi3ELi4ELi3EEENS4_18smem_ptr_flag_bitsILi32EEENSS_INS5_IJNSA_ILi8EEESH_EEENS5_IJSH_SB_EEEEEEEvNS4_8identityESZ_S19_vS1A_EENS_8epilogue10collective6detail29Sm90TmaWarpSpecializedAdapterINS1D_15DefaultEpilogueIfSJ_SJ_NS1C_6thread17LinearCombinationIfLi1EffLNS1H_9ScaleType4KindE0ELNS_15FloatRoundStyleE2EfEENS1_15EpilogueDefaultEEEEEvvEEEEvNT_6ParamsE,"a",@progbits
	.sectionflags	@""
	.align	4
.nv.constant0._ZN7cutlass13device_kernelINS_4gemm6kernel13GemmUniversalIN4cute5tupleIJiiiiEEENS1_10collective13CollectiveMmaINS1_34MainloopSm90TmaGmmaWarpSpecializedILi4ENS5_IJNS4_1CILi1EEESB_SB_EEENS1_32KernelTmaWarpSpecializedPingpongEEENS5_IJNSA_ILi64EEENSA_ILi256EEENSA_ILi32EEEEEEfNS5_IJlSB_lEEEfSJ_NS4_8TiledMMAINS4_8MMA_AtomIJNS4_4SM904GMMA30MMA_64x256x8_F32TF32TF32_SS_TNILNSN_7ScaleInE1ELSP_1EEEEEENS4_6LayoutISC_NS5_IJNSA_ILi0EEEST_ST_EEEEENS5_IJNS4_10UnderscoreESW_SW_EEEEENS4_13SM90_TMA_LOADENS4_14ComposedLayoutINS4_7SwizzleILi3ELi4ELi3EEENS4_18smem_ptr_flag_bitsILi32EEENSS_INS5_IJNSA_ILi8EEESH_EEENS5_IJSH_SB_EEEEEEEvNS4_8identityESZ_S19_vS1A_EENS_8epilogue10collective6detail29Sm90TmaWarpSpecializedAdapterINS1D_15DefaultEpilogueIfSJ_SJ_NS1C_6thread17LinearCombinationIfLi1EffLNS1H_9ScaleType4KindE0ELNS_15FloatRoundStyleE2EfEENS1_15EpilogueDefaultEEEEEvvEEEEvNT_6ParamsE:
	.zero		1664


//--------------------- SYMBOLS --------------------------

	.type		.nv.reservedSmem.offset0,@object
	.size		.nv.reservedSmem.offset0,0x4
	.type		__assertfail,@function
